//
// Generated by NVIDIA NVVM Compiler
//
// Compiler Build ID: CL-36424714
// Cuda compilation tools, release 13.0, V13.0.88
// Based on NVVM 20.0.0
//

.version 9.0
.target sm_100
.address_size 64

	// .globl	_Z11initThreadsPfP17curandStateXORWOWS_S_S_
.global .align 4 .b8 precalc_xorwow_matrix[102400];
.global .align 4 .b8 precalc_xorwow_offset_matrix[102400];
.global .align 4 .b8 mrg32k3aM1[2304];
.global .align 4 .b8 mrg32k3aM2[2304];
.global .align 4 .b8 mrg32k3aM1SubSeq[2016];
.global .align 4 .b8 mrg32k3aM2SubSeq[2016];
.global .align 4 .b8 mrg32k3aM1Seq[2304];
.global .align 4 .b8 mrg32k3aM2Seq[2304];
.const .align 8 .b8 __cr_lgamma_table[72];

.visible .entry _Z11initThreadsPfP17curandStateXORWOWS_S_S_(
	.param .u64 .ptr .align 1 _Z11initThreadsPfP17curandStateXORWOWS_S_S__param_0,
	.param .u64 .ptr .align 1 _Z11initThreadsPfP17curandStateXORWOWS_S_S__param_1,
	.param .u64 .ptr .align 1 _Z11initThreadsPfP17curandStateXORWOWS_S_S__param_2,
	.param .u64 .ptr .align 1 _Z11initThreadsPfP17curandStateXORWOWS_S_S__param_3,
	.param .u64 .ptr .align 1 _Z11initThreadsPfP17curandStateXORWOWS_S_S__param_4
)
{
	.reg .pred 	%p<25>;
	.reg .b32 	%r<411>;
	.reg .b64 	%rd<32>;

	ld.param.u64 	%rd12, [_Z11initThreadsPfP17curandStateXORWOWS_S_S__param_1];
	ld.param.u64 	%rd9, [_Z11initThreadsPfP17curandStateXORWOWS_S_S__param_2];
	ld.param.u64 	%rd10, [_Z11initThreadsPfP17curandStateXORWOWS_S_S__param_3];
	ld.param.u64 	%rd11, [_Z11initThreadsPfP17curandStateXORWOWS_S_S__param_4];
	cvta.to.global.u64 	%rd13, %rd12;
	mov.u32 	%r182, %ctaid.x;
	mov.u32 	%r183, %ntid.x;
	mov.u32 	%r184, %tid.x;
	mad.lo.s32 	%r185, %r182, %r183, %r184;
	cvt.s64.s32 	%rd1, %r185;
	mul.wide.s32 	%rd14, %r185, 48;
	add.s64 	%rd2, %rd13, %rd14;
	xor.b32  	%r186, %r185, -1429050551;
	mul.lo.s32 	%r187, %r186, 1099087573;
	setp.gt.s32 	%p1, %r185, -1;
	selp.b32 	%r188, -644748465, -1947113066, %p1;
	add.s32 	%r189, %r188, %r187;
	add.s32 	%r190, %r189, 6615241;
	add.s32 	%r191, %r187, 123456789;
	st.global.v2.u32 	[%rd2], {%r190, %r191};
	xor.b32  	%r192, %r187, 362436069;
	add.s32 	%r193, %r188, 521288629;
	st.global.v2.u32 	[%rd2+8], {%r192, %r193};
	xor.b32  	%r194, %r188, 88675123;
	add.s32 	%r195, %r187, 5783321;
	st.global.v2.u32 	[%rd2+16], {%r194, %r195};
	setp.eq.s32 	%p2, %r185, 0;
	@%p2 bra 	$L__BB0_42;
	mov.b32 	%r317, 0;
	mov.u64 	%rd31, %rd1;
$L__BB0_2:
	and.b64  	%rd4, %rd31, 3;
	setp.eq.s64 	%p3, %rd4, 0;
	@%p3 bra 	$L__BB0_41;
	mul.wide.u32 	%rd15, %r317, 3200;
	mov.u64 	%rd16, precalc_xorwow_matrix;
	add.s64 	%rd5, %rd16, %rd15;
	cvt.u32.u64 	%r2, %rd4;
	mov.b32 	%r318, 0;
$L__BB0_4:
	mov.b32 	%r331, 0;
	mov.u32 	%r332, %r331;
	mov.u32 	%r333, %r331;
	mov.u32 	%r334, %r331;
	mov.u32 	%r335, %r331;
	mov.u32 	%r324, %r331;
$L__BB0_5:
	mul.wide.u32 	%rd17, %r324, 4;
	add.s64 	%rd18, %rd2, %rd17;
	ld.global.u32 	%r10, [%rd18+4];
	shl.b32 	%r11, %r324, 5;
	mov.b32 	%r330, 0;
$L__BB0_6:
	.pragma "nounroll";
	shr.u32 	%r200, %r10, %r330;
	and.b32  	%r201, %r200, 1;
	setp.eq.b32 	%p4, %r201, 1;
	not.pred 	%p5, %p4;
	add.s32 	%r202, %r11, %r330;
	mul.lo.s32 	%r203, %r202, 5;
	mul.wide.u32 	%rd19, %r203, 4;
	add.s64 	%rd6, %rd5, %rd19;
	@%p5 bra 	$L__BB0_8;
	ld.global.u32 	%r204, [%rd6];
	xor.b32  	%r335, %r335, %r204;
	ld.global.u32 	%r205, [%rd6+4];
	xor.b32  	%r334, %r334, %r205;
	ld.global.u32 	%r206, [%rd6+8];
	xor.b32  	%r333, %r333, %r206;
	ld.global.u32 	%r207, [%rd6+12];
	xor.b32  	%r332, %r332, %r207;
	ld.global.u32 	%r208, [%rd6+16];
	xor.b32  	%r331, %r331, %r208;
$L__BB0_8:
	and.b32  	%r210, %r200, 2;
	setp.eq.s32 	%p6, %r210, 0;
	@%p6 bra 	$L__BB0_10;
	ld.global.u32 	%r211, [%rd6+20];
	xor.b32  	%r335, %r335, %r211;
	ld.global.u32 	%r212, [%rd6+24];
	xor.b32  	%r334, %r334, %r212;
	ld.global.u32 	%r213, [%rd6+28];
	xor.b32  	%r333, %r333, %r213;
	ld.global.u32 	%r214, [%rd6+32];
	xor.b32  	%r332, %r332, %r214;
	ld.global.u32 	%r215, [%rd6+36];
	xor.b32  	%r331, %r331, %r215;
$L__BB0_10:
	and.b32  	%r217, %r200, 4;
	setp.eq.s32 	%p7, %r217, 0;
	@%p7 bra 	$L__BB0_12;
	ld.global.u32 	%r218, [%rd6+40];
	xor.b32  	%r335, %r335, %r218;
	ld.global.u32 	%r219, [%rd6+44];
	xor.b32  	%r334, %r334, %r219;
	ld.global.u32 	%r220, [%rd6+48];
	xor.b32  	%r333, %r333, %r220;
	ld.global.u32 	%r221, [%rd6+52];
	xor.b32  	%r332, %r332, %r221;
	ld.global.u32 	%r222, [%rd6+56];
	xor.b32  	%r331, %r331, %r222;
$L__BB0_12:
	and.b32  	%r224, %r200, 8;
	setp.eq.s32 	%p8, %r224, 0;
	@%p8 bra 	$L__BB0_14;
	ld.global.u32 	%r225, [%rd6+60];
	xor.b32  	%r335, %r335, %r225;
	ld.global.u32 	%r226, [%rd6+64];
	xor.b32  	%r334, %r334, %r226;
	ld.global.u32 	%r227, [%rd6+68];
	xor.b32  	%r333, %r333, %r227;
	ld.global.u32 	%r228, [%rd6+72];
	xor.b32  	%r332, %r332, %r228;
	ld.global.u32 	%r229, [%rd6+76];
	xor.b32  	%r331, %r331, %r229;
$L__BB0_14:
	and.b32  	%r231, %r200, 16;
	setp.eq.s32 	%p9, %r231, 0;
	@%p9 bra 	$L__BB0_16;
	ld.global.u32 	%r232, [%rd6+80];
	xor.b32  	%r335, %r335, %r232;
	ld.global.u32 	%r233, [%rd6+84];
	xor.b32  	%r334, %r334, %r233;
	ld.global.u32 	%r234, [%rd6+88];
	xor.b32  	%r333, %r333, %r234;
	ld.global.u32 	%r235, [%rd6+92];
	xor.b32  	%r332, %r332, %r235;
	ld.global.u32 	%r236, [%rd6+96];
	xor.b32  	%r331, %r331, %r236;
$L__BB0_16:
	and.b32  	%r238, %r200, 32;
	setp.eq.s32 	%p10, %r238, 0;
	@%p10 bra 	$L__BB0_18;
	ld.global.u32 	%r239, [%rd6+100];
	xor.b32  	%r335, %r335, %r239;
	ld.global.u32 	%r240, [%rd6+104];
	xor.b32  	%r334, %r334, %r240;
	ld.global.u32 	%r241, [%rd6+108];
	xor.b32  	%r333, %r333, %r241;
	ld.global.u32 	%r242, [%rd6+112];
	xor.b32  	%r332, %r332, %r242;
	ld.global.u32 	%r243, [%rd6+116];
	xor.b32  	%r331, %r331, %r243;
$L__BB0_18:
	and.b32  	%r245, %r200, 64;
	setp.eq.s32 	%p11, %r245, 0;
	@%p11 bra 	$L__BB0_20;
	ld.global.u32 	%r246, [%rd6+120];
	xor.b32  	%r335, %r335, %r246;
	ld.global.u32 	%r247, [%rd6+124];
	xor.b32  	%r334, %r334, %r247;
	ld.global.u32 	%r248, [%rd6+128];
	xor.b32  	%r333, %r333, %r248;
	ld.global.u32 	%r249, [%rd6+132];
	xor.b32  	%r332, %r332, %r249;
	ld.global.u32 	%r250, [%rd6+136];
	xor.b32  	%r331, %r331, %r250;
$L__BB0_20:
	and.b32  	%r252, %r200, 128;
	setp.eq.s32 	%p12, %r252, 0;
	@%p12 bra 	$L__BB0_22;
	ld.global.u32 	%r253, [%rd6+140];
	xor.b32  	%r335, %r335, %r253;
	ld.global.u32 	%r254, [%rd6+144];
	xor.b32  	%r334, %r334, %r254;
	ld.global.u32 	%r255, [%rd6+148];
	xor.b32  	%r333, %r333, %r255;
	ld.global.u32 	%r256, [%rd6+152];
	xor.b32  	%r332, %r332, %r256;
	ld.global.u32 	%r257, [%rd6+156];
	xor.b32  	%r331, %r331, %r257;
$L__BB0_22:
	and.b32  	%r259, %r200, 256;
	setp.eq.s32 	%p13, %r259, 0;
	@%p13 bra 	$L__BB0_24;
	ld.global.u32 	%r260, [%rd6+160];
	xor.b32  	%r335, %r335, %r260;
	ld.global.u32 	%r261, [%rd6+164];
	xor.b32  	%r334, %r334, %r261;
	ld.global.u32 	%r262, [%rd6+168];
	xor.b32  	%r333, %r333, %r262;
	ld.global.u32 	%r263, [%rd6+172];
	xor.b32  	%r332, %r332, %r263;
	ld.global.u32 	%r264, [%rd6+176];
	xor.b32  	%r331, %r331, %r264;
$L__BB0_24:
	and.b32  	%r266, %r200, 512;
	setp.eq.s32 	%p14, %r266, 0;
	@%p14 bra 	$L__BB0_26;
	ld.global.u32 	%r267, [%rd6+180];
	xor.b32  	%r335, %r335, %r267;
	ld.global.u32 	%r268, [%rd6+184];
	xor.b32  	%r334, %r334, %r268;
	ld.global.u32 	%r269, [%rd6+188];
	xor.b32  	%r333, %r333, %r269;
	ld.global.u32 	%r270, [%rd6+192];
	xor.b32  	%r332, %r332, %r270;
	ld.global.u32 	%r271, [%rd6+196];
	xor.b32  	%r331, %r331, %r271;
$L__BB0_26:
	and.b32  	%r273, %r200, 1024;
	setp.eq.s32 	%p15, %r273, 0;
	@%p15 bra 	$L__BB0_28;
	ld.global.u32 	%r274, [%rd6+200];
	xor.b32  	%r335, %r335, %r274;
	ld.global.u32 	%r275, [%rd6+204];
	xor.b32  	%r334, %r334, %r275;
	ld.global.u32 	%r276, [%rd6+208];
	xor.b32  	%r333, %r333, %r276;
	ld.global.u32 	%r277, [%rd6+212];
	xor.b32  	%r332, %r332, %r277;
	ld.global.u32 	%r278, [%rd6+216];
	xor.b32  	%r331, %r331, %r278;
$L__BB0_28:
	and.b32  	%r280, %r200, 2048;
	setp.eq.s32 	%p16, %r280, 0;
	@%p16 bra 	$L__BB0_30;
	ld.global.u32 	%r281, [%rd6+220];
	xor.b32  	%r335, %r335, %r281;
	ld.global.u32 	%r282, [%rd6+224];
	xor.b32  	%r334, %r334, %r282;
	ld.global.u32 	%r283, [%rd6+228];
	xor.b32  	%r333, %r333, %r283;
	ld.global.u32 	%r284, [%rd6+232];
	xor.b32  	%r332, %r332, %r284;
	ld.global.u32 	%r285, [%rd6+236];
	xor.b32  	%r331, %r331, %r285;
$L__BB0_30:
	and.b32  	%r287, %r200, 4096;
	setp.eq.s32 	%p17, %r287, 0;
	@%p17 bra 	$L__BB0_32;
	ld.global.u32 	%r288, [%rd6+240];
	xor.b32  	%r335, %r335, %r288;
	ld.global.u32 	%r289, [%rd6+244];
	xor.b32  	%r334, %r334, %r289;
	ld.global.u32 	%r290, [%rd6+248];
	xor.b32  	%r333, %r333, %r290;
	ld.global.u32 	%r291, [%rd6+252];
	xor.b32  	%r332, %r332, %r291;
	ld.global.u32 	%r292, [%rd6+256];
	xor.b32  	%r331, %r331, %r292;
$L__BB0_32:
	and.b32  	%r294, %r200, 8192;
	setp.eq.s32 	%p18, %r294, 0;
	@%p18 bra 	$L__BB0_34;
	ld.global.u32 	%r295, [%rd6+260];
	xor.b32  	%r335, %r335, %r295;
	ld.global.u32 	%r296, [%rd6+264];
	xor.b32  	%r334, %r334, %r296;
	ld.global.u32 	%r297, [%rd6+268];
	xor.b32  	%r333, %r333, %r297;
	ld.global.u32 	%r298, [%rd6+272];
	xor.b32  	%r332, %r332, %r298;
	ld.global.u32 	%r299, [%rd6+276];
	xor.b32  	%r331, %r331, %r299;
$L__BB0_34:
	and.b32  	%r301, %r200, 16384;
	setp.eq.s32 	%p19, %r301, 0;
	@%p19 bra 	$L__BB0_36;
	ld.global.u32 	%r302, [%rd6+280];
	xor.b32  	%r335, %r335, %r302;
	ld.global.u32 	%r303, [%rd6+284];
	xor.b32  	%r334, %r334, %r303;
	ld.global.u32 	%r304, [%rd6+288];
	xor.b32  	%r333, %r333, %r304;
	ld.global.u32 	%r305, [%rd6+292];
	xor.b32  	%r332, %r332, %r305;
	ld.global.u32 	%r306, [%rd6+296];
	xor.b32  	%r331, %r331, %r306;
$L__BB0_36:
	and.b32  	%r308, %r200, 32768;
	setp.eq.s32 	%p20, %r308, 0;
	@%p20 bra 	$L__BB0_38;
	ld.global.u32 	%r309, [%rd6+300];
	xor.b32  	%r335, %r335, %r309;
	ld.global.u32 	%r310, [%rd6+304];
	xor.b32  	%r334, %r334, %r310;
	ld.global.u32 	%r311, [%rd6+308];
	xor.b32  	%r333, %r333, %r311;
	ld.global.u32 	%r312, [%rd6+312];
	xor.b32  	%r332, %r332, %r312;
	ld.global.u32 	%r313, [%rd6+316];
	xor.b32  	%r331, %r331, %r313;
$L__BB0_38:
	add.s32 	%r330, %r330, 16;
	setp.ne.s32 	%p21, %r330, 32;
	@%p21 bra 	$L__BB0_6;
	mad.lo.s32 	%r314, %r324, -31, %r11;
	add.s32 	%r324, %r314, 1;
	setp.ne.s32 	%p22, %r324, 5;
	@%p22 bra 	$L__BB0_5;
	st.global.u32 	[%rd2+4], %r335;
	st.global.u32 	[%rd2+8], %r334;
	st.global.u32 	[%rd2+12], %r333;
	st.global.u32 	[%rd2+16], %r332;
	st.global.u32 	[%rd2+20], %r331;
	add.s32 	%r318, %r318, 1;
	setp.lt.u32 	%p23, %r318, %r2;
	@%p23 bra 	$L__BB0_4;
$L__BB0_41:
	shr.u64 	%rd7, %rd31, 2;
	add.s32 	%r317, %r317, 1;
	setp.gt.u64 	%p24, %rd31, 3;
	mov.u64 	%rd31, %rd7;
	@%p24 bra 	$L__BB0_2;
$L__BB0_42:
	ld.param.u64 	%rd30, [_Z11initThreadsPfP17curandStateXORWOWS_S_S__param_0];
	cvta.to.global.u64 	%rd20, %rd30;
	cvta.to.global.u64 	%rd21, %rd9;
	cvta.to.global.u64 	%rd22, %rd10;
	cvta.to.global.u64 	%rd23, %rd11;
	mov.b32 	%r315, 0;
	st.global.v2.u32 	[%rd2+24], {%r315, %r315};
	st.global.u32 	[%rd2+32], %r315;
	mov.b64 	%rd24, 0;
	st.global.u64 	[%rd2+40], %rd24;
	shl.b64 	%rd25, %rd1, 2;
	add.s64 	%rd26, %rd20, %rd25;
	st.global.u32 	[%rd26], %r315;
	add.s64 	%rd27, %rd21, %rd25;
	st.global.u32 	[%rd27], %r315;
	add.s64 	%rd28, %rd22, %rd25;
	st.global.u32 	[%rd28], %r315;
	add.s64 	%rd29, %rd23, %rd25;
	mov.b32 	%r316, 1065353216;
	st.global.u32 	[%rd29], %r316;
	ret;

}
	// .globl	_Z2piPfP17curandStateXORWOWS_S_S_i
.visible .entry _Z2piPfP17curandStateXORWOWS_S_S_i(
	.param .u64 .ptr .align 1 _Z2piPfP17curandStateXORWOWS_S_S_i_param_0,
	.param .u64 .ptr .align 1 _Z2piPfP17curandStateXORWOWS_S_S_i_param_1,
	.param .u64 .ptr .align 1 _Z2piPfP17curandStateXORWOWS_S_S_i_param_2,
	.param .u64 .ptr .align 1 _Z2piPfP17curandStateXORWOWS_S_S_i_param_3,
	.param .u64 .ptr .align 1 _Z2piPfP17curandStateXORWOWS_S_S_i_param_4,
	.param .u32 _Z2piPfP17curandStateXORWOWS_S_S_i_param_5
)
{
	.reg .pred 	%p<5>;
	.reg .b32 	%r<105>;
	.reg .b32 	%f<106>;
	.reg .b64 	%rd<30>;
	.reg .b64 	%fd<6>;

	ld.param.u64 	%rd3, [_Z2piPfP17curandStateXORWOWS_S_S_i_param_1];
	ld.param.u64 	%rd4, [_Z2piPfP17curandStateXORWOWS_S_S_i_param_2];
	ld.param.u64 	%rd6, [_Z2piPfP17curandStateXORWOWS_S_S_i_param_3];
	ld.param.u64 	%rd5, [_Z2piPfP17curandStateXORWOWS_S_S_i_param_4];
	ld.param.u32 	%r43, [_Z2piPfP17curandStateXORWOWS_S_S_i_param_5];
	cvta.to.global.u64 	%rd7, %rd5;
	cvta.to.global.u64 	%rd8, %rd6;
	cvta.to.global.u64 	%rd9, %rd4;
	cvta.to.global.u64 	%rd10, %rd3;
	mov.u32 	%r44, %ctaid.x;
	mov.u32 	%r45, %ntid.x;
	mov.u32 	%r46, %tid.x;
	mad.lo.s32 	%r1, %r44, %r45, %r46;
	mul.wide.s32 	%rd11, %r1, 48;
	add.s64 	%rd12, %rd10, %rd11;
	ld.global.v2.u32 	{%r2, %r103}, [%rd12];
	ld.global.v2.u32 	{%r102, %r101}, [%rd12+8];
	ld.global.v2.u32 	{%r100, %r99}, [%rd12+16];
	ld.global.v2.u32 	{%r8, %r9}, [%rd12+24];
	ld.global.f32 	%f1, [%rd12+32];
	ld.global.f64 	%fd1, [%rd12+40];
	mul.wide.s32 	%rd13, %r1, 4;
	add.s64 	%rd14, %rd9, %rd13;
	ld.global.f32 	%f97, [%rd14];
	add.s64 	%rd1, %rd8, %rd13;
	ld.global.f32 	%f96, [%rd1];
	add.s64 	%rd15, %rd7, %rd13;
	ld.global.f32 	%f101, [%rd15];
	mul.f32 	%f26, %f96, %f96;
	fma.rn.f32 	%f27, %f97, %f97, %f26;
	mul.f32 	%f5, %f27, 0fBE4CCCCD;
	setp.lt.s32 	%p1, %r43, 1;
	mov.f32 	%f105, 0f00000000;
	mov.u32 	%r104, %r2;
	@%p1 bra 	$L__BB1_8;
	fma.rn.f32 	%f29, %f5, 0f3BBB989D, 0f3F000000;
	cvt.sat.f32.f32 	%f30, %f29;
	mov.f32 	%f31, 0f4B400001;
	mov.f32 	%f32, 0f437C0000;
	fma.rm.f32 	%f33, %f30, %f32, %f31;
	add.f32 	%f34, %f33, 0fCB40007F;
	neg.f32 	%f35, %f34;
	fma.rn.f32 	%f36, %f5, 0f3FB8AA3B, %f35;
	fma.rn.f32 	%f37, %f5, 0f32A57060, %f36;
	ex2.approx.ftz.f32 	%f38, %f37;
	mov.b32 	%r50, %f33;
	shl.b32 	%r51, %r50, 23;
	mov.b32 	%f39, %r51;
	mul.f32 	%f40, %f38, %f39;
	div.rn.f32 	%f93, %f40, 0f417B53D1;
	mad.lo.s32 	%r104, %r43, 1087311, %r2;
	neg.s32 	%r86, %r43;
	add.s32 	%r84, %r2, 1087311;
	mov.b32 	%r98, 0;
	mov.f32 	%f105, 0f00000000;
	mov.b32 	%r87, 1;
	mov.b32 	%r85, -1;
	mov.u32 	%r97, %r98;
	mov.u32 	%r90, %r101;
	mov.u32 	%r93, %r103;
	mov.u32 	%r94, %r102;
$L__BB1_2:
	mov.u32 	%r102, %r99;
	mov.u32 	%r103, %r100;
	shr.u32 	%r52, %r93, 2;
	xor.b32  	%r53, %r52, %r93;
	shl.b32 	%r54, %r102, 4;
	shl.b32 	%r55, %r53, 1;
	xor.b32  	%r56, %r54, %r55;
	xor.b32  	%r57, %r56, %r102;
	xor.b32  	%r101, %r57, %r53;
	add.s32 	%r58, %r84, %r101;
	add.s32 	%r59, %r58, -724874;
	cvt.rn.f32.u32 	%f41, %r59;
	fma.rn.f32 	%f42, %f41, 0f2F800000, 0f2F000000;
	fma.rn.f32 	%f43, %f42, 0f40000000, 0fBF800000;
	fma.rn.f32 	%f12, %f101, %f43, %f97;
	shr.u32 	%r60, %r94, 2;
	xor.b32  	%r61, %r60, %r94;
	shl.b32 	%r62, %r101, 4;
	shl.b32 	%r63, %r61, 1;
	xor.b32  	%r64, %r63, %r62;
	xor.b32  	%r65, %r64, %r61;
	xor.b32  	%r100, %r65, %r101;
	add.s32 	%r66, %r84, %r100;
	add.s32 	%r67, %r66, -362437;
	cvt.rn.f32.u32 	%f44, %r67;
	fma.rn.f32 	%f45, %f44, 0f2F800000, 0f2F000000;
	fma.rn.f32 	%f46, %f45, 0f40000000, 0fBF800000;
	fma.rn.f32 	%f13, %f101, %f46, %f97;
	mul.f32 	%f47, %f13, %f13;
	fma.rn.f32 	%f48, %f12, %f12, %f47;
	mul.f32 	%f49, %f48, 0fBE4CCCCD;
	fma.rn.f32 	%f50, %f49, 0f3BBB989D, 0f3F000000;
	cvt.sat.f32.f32 	%f51, %f50;
	mov.f32 	%f52, 0f4B400001;
	mov.f32 	%f53, 0f437C0000;
	fma.rm.f32 	%f54, %f51, %f53, %f52;
	add.f32 	%f55, %f54, 0fCB40007F;
	neg.f32 	%f56, %f55;
	fma.rn.f32 	%f57, %f49, 0f3FB8AA3B, %f56;
	fma.rn.f32 	%f58, %f49, 0f32A57060, %f57;
	mov.b32 	%r68, %f54;
	shl.b32 	%r69, %r68, 23;
	mov.b32 	%f59, %r69;
	ex2.approx.ftz.f32 	%f60, %f58;
	mul.f32 	%f61, %f60, %f59;
	div.rn.f32 	%f14, %f61, 0f417B53D1;
	shr.u32 	%r70, %r90, 2;
	xor.b32  	%r71, %r70, %r90;
	shl.b32 	%r72, %r100, 4;
	shl.b32 	%r73, %r71, 1;
	xor.b32  	%r74, %r73, %r72;
	xor.b32  	%r75, %r74, %r71;
	xor.b32  	%r99, %r75, %r100;
	add.s32 	%r76, %r84, %r99;
	cvt.rn.f32.u32 	%f62, %r76;
	fma.rn.f32 	%f63, %f62, 0f2F800000, 0f2F000000;
	div.rn.f32 	%f64, %f14, %f93;
	setp.geu.f32 	%p2, %f63, %f64;
	@%p2 bra 	$L__BB1_4;
	add.s32 	%r97, %r97, 1;
	mov.f32 	%f97, %f12;
	mov.f32 	%f96, %f13;
	mov.f32 	%f93, %f14;
	bra.uni 	$L__BB1_5;
$L__BB1_4:
	add.s32 	%r98, %r98, 1;
$L__BB1_5:
	mul.f32 	%f65, %f97, 0f40800000;
	mul.f32 	%f66, %f97, %f65;
	mul.f32 	%f67, %f96, %f66;
	mul.f32 	%f68, %f96, %f67;
	mul.f32 	%f69, %f96, %f96;
	fma.rn.f32 	%f70, %f97, %f97, %f69;
	fma.rn.f32 	%f71, %f70, 0fBBBB989D, 0f3F000000;
	cvt.sat.f32.f32 	%f72, %f71;
	mov.f32 	%f73, 0f4B400001;
	mov.f32 	%f74, 0f437C0000;
	fma.rm.f32 	%f75, %f72, %f74, %f73;
	add.f32 	%f76, %f75, 0fCB40007F;
	neg.f32 	%f77, %f76;
	fma.rn.f32 	%f78, %f70, 0fBFB8AA3B, %f77;
	fma.rn.f32 	%f79, %f70, 0fB2A57060, %f78;
	mov.b32 	%r77, %f75;
	shl.b32 	%r78, %r77, 23;
	mov.b32 	%f80, %r78;
	ex2.approx.ftz.f32 	%f81, %f79;
	mul.f32 	%f82, %f81, %f80;
	mul.f32 	%f83, %f68, %f82;
	div.rn.f32 	%f84, %f83, %f93;
	add.f32 	%f105, %f105, %f84;
	mul.hi.u32 	%r79, %r87, 1374389535;
	shr.u32 	%r80, %r79, 5;
	mad.lo.s32 	%r81, %r80, 100, %r85;
	setp.ne.s32 	%p3, %r81, 0;
	@%p3 bra 	$L__BB1_7;
	cvt.rn.f32.s32 	%f85, %r97;
	add.s32 	%r83, %r98, %r97;
	cvt.rn.f32.s32 	%f86, %r83;
	div.rn.f32 	%f87, %f85, %f86;
	cvt.f64.f32 	%fd2, %f87;
	add.f64 	%fd3, %fd2, %fd2;
	max.f64 	%fd4, %fd3, 0d3FECCCCCCCCCCCCD;
	min.f64 	%fd5, %fd4, 0d3FF199999999999A;
	cvt.rn.f32.f64 	%f88, %fd5;
	mul.f32 	%f101, %f101, %f88;
	mov.b32 	%r97, 0;
	mov.u32 	%r98, %r97;
$L__BB1_7:
	add.s32 	%r87, %r87, 1;
	add.s32 	%r86, %r86, 1;
	setp.ne.s32 	%p4, %r86, 0;
	add.s32 	%r85, %r85, -1;
	add.s32 	%r84, %r84, 1087311;
	mov.u32 	%r90, %r101;
	mov.u32 	%r93, %r103;
	mov.u32 	%r94, %r102;
	@%p4 bra 	$L__BB1_2;
$L__BB1_8:
	ld.param.u64 	%rd29, [_Z2piPfP17curandStateXORWOWS_S_S_i_param_4];
	ld.param.u64 	%rd28, [_Z2piPfP17curandStateXORWOWS_S_S_i_param_2];
	ld.param.u64 	%rd27, [_Z2piPfP17curandStateXORWOWS_S_S_i_param_1];
	ld.param.u64 	%rd26, [_Z2piPfP17curandStateXORWOWS_S_S_i_param_0];
	cvta.to.global.u64 	%rd16, %rd26;
	cvta.to.global.u64 	%rd17, %rd27;
	mul.wide.s32 	%rd18, %r1, 48;
	add.s64 	%rd19, %rd17, %rd18;
	st.global.v2.u32 	[%rd19], {%r104, %r103};
	st.global.v2.u32 	[%rd19+8], {%r102, %r101};
	st.global.v2.u32 	[%rd19+16], {%r100, %r99};
	st.global.v2.u32 	[%rd19+24], {%r8, %r9};
	st.global.f32 	[%rd19+32], %f1;
	st.global.f64 	[%rd19+40], %fd1;
	cvta.to.global.u64 	%rd20, %rd28;
	mul.wide.s32 	%rd21, %r1, 4;
	add.s64 	%rd22, %rd20, %rd21;
	st.global.f32 	[%rd22], %f97;
	st.global.f32 	[%rd1], %f96;
	cvta.to.global.u64 	%rd23, %rd29;
	add.s64 	%rd24, %rd23, %rd21;
	st.global.f32 	[%rd24], %f101;
	cvt.rn.f32.s32 	%f89, %r43;
	div.rn.f32 	%f90, %f105, %f89;
	add.s64 	%rd25, %rd16, %rd21;
	ld.global.f32 	%f91, [%rd25];
	add.f32 	%f92, %f90, %f91;
	st.global.f32 	[%rd25], %f92;
	ret;

}


// ===== COMPILED SASS (sm_100) =====

	.target	sm_100

	.elftype	@"ET_EXEC"


//--------------------- .note.nv.tkinfo           --------------------------
	.section	.note.nv.tkinfo,"",@"SHT_NOTE"
	.sectionflags	@"SHF_NOTE_NV_TKINFO"
	.tkinfo
        /*0018*/ 	.word	0x00000002
        /*0030*/ 	.string	""
        /*0030*/ 	.string	"ptxas"
        /*0030*/ 	.string	"Cuda compilation tools, release 13.0, V13.0.88"
        /*0030*/ 	.string	"Build cuda_13.0.r13.0/compiler.36424714_0"
        /*0030*/ 	.string	"-arch sm_100 -m 64 "



//--------------------- .note.nv.cuinfo           --------------------------
	.section	.note.nv.cuinfo,"",@"SHT_NOTE"
	.sectionflags	@"SHF_NOTE_NV_CUINFO"
        /*0018*/ 	.short	0x0002
        /*001a*/ 	.short	0x0064
        /*001c*/ 	.short	0x0082
	.zero		2


//--------------------- .nv.info                  --------------------------
	.section	.nv.info,"",@"SHT_CUDA_INFO"
	.align	4


	//----- nvinfo : EIATTR_REGCOUNT
	.align		4
        /*0000*/ 	.byte	0x04, 0x2f
        /*0002*/ 	.short	(.L_10 - .L_9)
	.align		4
.L_9:
        /*0004*/ 	.word	index@(_Z11initThreadsPfP17curandStateXORWOWS_S_S_)
        /*0008*/ 	.word	0x00000020


	//----- nvinfo : EIATTR_FRAME_SIZE
	.align		4
.L_10:
        /*000c*/ 	.byte	0x04, 0x11
        /*000e*/ 	.short	(.L_12 - .L_11)
	.align		4
.L_11:
        /*0010*/ 	.word	index@(_Z11initThreadsPfP17curandStateXORWOWS_S_S_)
        /*0014*/ 	.word	0x00000000


	//----- nvinfo : EIATTR_REGCOUNT
	.align		4
.L_12:
        /*0018*/ 	.byte	0x04, 0x2f
        /*001a*/ 	.short	(.L_14 - .L_13)
	.align		4
.L_13:
        /*001c*/ 	.word	index@(_Z2piPfP17curandStateXORWOWS_S_S_i)
        /*0020*/ 	.word	0x00000028


	//----- nvinfo : EIATTR_FRAME_SIZE
	.align		4
.L_14:
        /*0024*/ 	.byte	0x04, 0x11
        /*0026*/ 	.short	(.L_16 - .L_15)
	.align		4
.L_15:
        /*0028*/ 	.word	index@($__internal_0_$__cuda_sm3x_div_rn_noftz_f32_slowpath)
        /*002c*/ 	.word	0x00000000


	//----- nvinfo : EIATTR_FRAME_SIZE
	.align		4
.L_16:
        /*0030*/ 	.byte	0x04, 0x11
        /*0032*/ 	.short	(.L_18 - .L_17)
	.align		4
.L_17:
        /*0034*/ 	.word	index@(_Z2piPfP17curandStateXORWOWS_S_S_i)
        /*0038*/ 	.word	0x00000000


	//----- nvinfo : EIATTR_MIN_STACK_SIZE
	.align		4
.L_18:
        /*003c*/ 	.byte	0x04, 0x12
        /*003e*/ 	.short	(.L_20 - .L_19)
	.align		4
.L_19:
        /*0040*/ 	.word	index@(_Z2piPfP17curandStateXORWOWS_S_S_i)
        /*0044*/ 	.word	0x00000000


	//----- nvinfo : EIATTR_MIN_STACK_SIZE
	.align		4
.L_20:
        /*0048*/ 	.byte	0x04, 0x12
        /*004a*/ 	.short	(.L_22 - .L_21)
	.align		4
.L_21:
        /*004c*/ 	.word	index@(_Z11initThreadsPfP17curandStateXORWOWS_S_S_)
        /*0050*/ 	.word	0x00000000
.L_22:


//--------------------- .nv.compat                --------------------------
	.section	.nv.compat,"",@"SHT_CUDA_COMPAT_INFO"
	.align	4
        /*0000*/ 	.byte	0x02, 0x09, 0x00, 0x00, 0x02, 0x02, 0x01, 0x00, 0x02, 0x05, 0x05, 0x00, 0x03, 0x07, 0x01, 0x01
        /*0010*/ 	.byte	0x02, 0x03, 0x00, 0x00, 0x02, 0x06, 0x01, 0x00, 0x04, 0x0b, 0x08, 0x00, 0x01, 0x00, 0x00, 0x00
        /*0020*/ 	.byte	0x00, 0x00, 0x00, 0x00


//--------------------- .nv.info._Z2piPfP17curandStateXORWOWS_S_S_i --------------------------
	.section	.nv.info._Z2piPfP17curandStateXORWOWS_S_S_i,"",@"SHT_CUDA_INFO"
	.sectionflags	@""
	.align	4


	//----- nvinfo : EIATTR_CUDA_API_VERSION
	.align		4
        /*0000*/ 	.byte	0x04, 0x37
        /*0002*/ 	.short	(.L_24 - .L_23)
.L_23:
        /*0004*/ 	.word	0x00000082


	//----- nvinfo : EIATTR_KPARAM_INFO
	.align		4
.L_24:
        /*0008*/ 	.byte	0x04, 0x17
        /*000a*/ 	.short	(.L_26 - .L_25)
.L_25:
        /*000c*/ 	.word	0x00000000
        /*0010*/ 	.short	0x0005
        /*0012*/ 	.short	0x0028
        /*0014*/ 	.byte	0x00, 0xf0, 0x11, 0x00


	//----- nvinfo : EIATTR_KPARAM_INFO
	.align		4
.L_26:
        /*0018*/ 	.byte	0x04, 0x17
        /*001a*/ 	.short	(.L_28 - .L_27)
.L_27:
        /*001c*/ 	.word	0x00000000
        /*0020*/ 	.short	0x0004
        /*0022*/ 	.short	0x0020
        /*0024*/ 	.byte	0x00, 0xf5, 0x21, 0x00


	//----- nvinfo : EIATTR_KPARAM_INFO
	.align		4
.L_28:
        /*0028*/ 	.byte	0x04, 0x17
        /*002a*/ 	.short	(.L_30 - .L_29)
.L_29:
        /*002c*/ 	.word	0x00000000
        /*0030*/ 	.short	0x0003
        /*0032*/ 	.short	0x0018
        /*0034*/ 	.byte	0x00, 0xf5, 0x21, 0x00


	//----- nvinfo : EIATTR_KPARAM_INFO
	.align		4
.L_30:
        /*0038*/ 	.byte	0x04, 0x17
        /*003a*/ 	.short	(.L_32 - .L_31)
.L_31:
        /*003c*/ 	.word	0x00000000
        /*0040*/ 	.short	0x0002
        /*0042*/ 	.short	0x0010
        /*0044*/ 	.byte	0x00, 0xf5, 0x21, 0x00


	//----- nvinfo : EIATTR_KPARAM_INFO
	.align		4
.L_32:
        /*0048*/ 	.byte	0x04, 0x17
        /*004a*/ 	.short	(.L_34 - .L_33)
.L_33:
        /*004c*/ 	.word	0x00000000
        /*0050*/ 	.short	0x0001
        /*0052*/ 	.short	0x0008
        /*0054*/ 	.byte	0x00, 0xf5, 0x21, 0x00


	//----- nvinfo : EIATTR_KPARAM_INFO
	.align		4
.L_34:
        /*0058*/ 	.byte	0x04, 0x17
        /*005a*/ 	.short	(.L_36 - .L_35)
.L_35:
        /*005c*/ 	.word	0x00000000
        /*0060*/ 	.short	0x0000
        /*0062*/ 	.short	0x0000
        /*0064*/ 	.byte	0x00, 0xf5, 0x21, 0x00


	//----- nvinfo : EIATTR_SPARSE_MMA_MASK
	.align		4
.L_36:
        /*0068*/ 	.byte	0x03, 0x50
        /*006a*/ 	.short	0x0000


	//----- nvinfo : EIATTR_MAXREG_COUNT
	.align		4
        /*006c*/ 	.byte	0x03, 0x1b
        /*006e*/ 	.short	0x00ff


	//----- nvinfo : EIATTR_MERCURY_ISA_VERSION
	.align		4
        /*0070*/ 	.byte	0x03, 0x5f
        /*0072*/ 	.short	0x0101


	//----- nvinfo : EIATTR_VRC_CTA_INIT_COUNT
	.align		4
        /*0074*/ 	.byte	0x02, 0x4a
	.zero		1
	.zero		1


	//----- nvinfo : EIATTR_EXIT_INSTR_OFFSETS
	.align		4
        /*0078*/ 	.byte	0x04, 0x1c
        /*007a*/ 	.short	(.L_38 - .L_37)


	//   ....[0]....
.L_37:
        /*007c*/ 	.word	0x000010f0


	//----- nvinfo : EIATTR_CRS_STACK_SIZE
	.align		4
.L_38:
        /*0080*/ 	.byte	0x04, 0x1e
        /*0082*/ 	.short	(.L_40 - .L_39)
.L_39:
        /*0084*/ 	.word	0x00000000


	//----- nvinfo : EIATTR_CBANK_PARAM_SIZE
	.align		4
.L_40:
        /*0088*/ 	.byte	0x03, 0x19
        /*008a*/ 	.short	0x002c


	//----- nvinfo : EIATTR_PARAM_CBANK
	.align		4
        /*008c*/ 	.byte	0x04, 0x0a
        /*008e*/ 	.short	(.L_42 - .L_41)
	.align		4
.L_41:
        /*0090*/ 	.word	index@(.nv.constant0._Z2piPfP17curandStateXORWOWS_S_S_i)
        /*0094*/ 	.short	0x0380
        /*0096*/ 	.short	0x002c


	//----- nvinfo : EIATTR_SW_WAR
	.align		4
.L_42:
        /*0098*/ 	.byte	0x04, 0x36
        /*009a*/ 	.short	(.L_44 - .L_43)
.L_43:
        /*009c*/ 	.word	0x00000008
.L_44:


//--------------------- .nv.info._Z11initThreadsPfP17curandStateXORWOWS_S_S_ --------------------------
	.section	.nv.info._Z11initThreadsPfP17curandStateXORWOWS_S_S_,"",@"SHT_CUDA_INFO"
	.sectionflags	@""
	.align	4


	//----- nvinfo : EIATTR_CUDA_API_VERSION
	.align		4
        /*0000*/ 	.byte	0x04, 0x37
        /*0002*/ 	.short	(.L_46 - .L_45)
.L_45:
        /*0004*/ 	.word	0x00000082


	//----- nvinfo : EIATTR_KPARAM_INFO
	.align		4
.L_46:
        /*0008*/ 	.byte	0x04, 0x17
        /*000a*/ 	.short	(.L_48 - .L_47)
.L_47:
        /*000c*/ 	.word	0x00000000
        /*0010*/ 	.short	0x0004
        /*0012*/ 	.short	0x0020
        /*0014*/ 	.byte	0x00, 0xf5, 0x21, 0x00


	//----- nvinfo : EIATTR_KPARAM_INFO
	.align		4
.L_48:
        /*0018*/ 	.byte	0x04, 0x17
        /*001a*/ 	.short	(.L_50 - .L_49)
.L_49:
        /*001c*/ 	.word	0x00000000
        /*0020*/ 	.short	0x0003
        /*0022*/ 	.short	0x0018
        /*0024*/ 	.byte	0x00, 0xf5, 0x21, 0x00


	//----- nvinfo : EIATTR_KPARAM_INFO
	.align		4
.L_50:
        /*0028*/ 	.byte	0x04, 0x17
        /*002a*/ 	.short	(.L_52 - .L_51)
.L_51:
        /*002c*/ 	.word	0x00000000
        /*0030*/ 	.short	0x0002
        /*0032*/ 	.short	0x0010
        /*0034*/ 	.byte	0x00, 0xf5, 0x21, 0x00


	//----- nvinfo : EIATTR_KPARAM_INFO
	.align		4
.L_52:
        /*0038*/ 	.byte	0x04, 0x17
        /*003a*/ 	.short	(.L_54 - .L_53)
.L_53:
        /*003c*/ 	.word	0x00000000
        /*0040*/ 	.short	0x0001
        /*0042*/ 	.short	0x0008
        /*0044*/ 	.byte	0x00, 0xf5, 0x21, 0x00


	//----- nvinfo : EIATTR_KPARAM_INFO
	.align		4
.L_54:
        /*0048*/ 	.byte	0x04, 0x17
        /*004a*/ 	.short	(.L_56 - .L_55)
.L_55:
        /*004c*/ 	.word	0x00000000
        /*0050*/ 	.short	0x0000
        /*0052*/ 	.short	0x0000
        /*0054*/ 	.byte	0x00, 0xf5, 0x21, 0x00


	//----- nvinfo : EIATTR_SPARSE_MMA_MASK
	.align		4
.L_56:
        /*0058*/ 	.byte	0x03, 0x50
        /*005a*/ 	.short	0x0000


	//----- nvinfo : EIATTR_MAXREG_COUNT
	.align		4
        /*005c*/ 	.byte	0x03, 0x1b
        /*005e*/ 	.short	0x00ff


	//----- nvinfo : EIATTR_MERCURY_ISA_VERSION
	.align		4
        /*0060*/ 	.byte	0x03, 0x5f
        /*0062*/ 	.short	0x0101


	//----- nvinfo : EIATTR_VRC_CTA_INIT_COUNT
	.align		4
        /*0064*/ 	.byte	0x02, 0x4a
	.zero		1
	.zero		1


	//----- nvinfo : EIATTR_EXIT_INSTR_OFFSETS
	.align		4
        /*0068*/ 	.byte	0x04, 0x1c
        /*006a*/ 	.short	(.L_58 - .L_57)


	//   ....[0]....
.L_57:
        /*006c*/ 	.word	0x00001070


	//----- nvinfo : EIATTR_CRS_STACK_SIZE
	.align		4
.L_58:
        /*0070*/ 	.byte	0x04, 0x1e
        /*0072*/ 	.short	(.L_60 - .L_59)
.L_59:
        /*0074*/ 	.word	0x00000000


	//----- nvinfo : EIATTR_CBANK_PARAM_SIZE
	.align		4
.L_60:
        /*0078*/ 	.byte	0x03, 0x19
        /*007a*/ 	.short	0x0028


	//----- nvinfo : EIATTR_PARAM_CBANK
	.align		4
        /*007c*/ 	.byte	0x04, 0x0a
        /*007e*/ 	.short	(.L_62 - .L_61)
	.align		4
.L_61:
        /*0080*/ 	.word	index@(.nv.constant0._Z11initThreadsPfP17curandStateXORWOWS_S_S_)
        /*0084*/ 	.short	0x0380
        /*0086*/ 	.short	0x0028


	//----- nvinfo : EIATTR_SW_WAR
	.align		4
.L_62:
        /*0088*/ 	.byte	0x04, 0x36
        /*008a*/ 	.short	(.L_64 - .L_63)
.L_63:
        /*008c*/ 	.word	0x00000008
.L_64:


//--------------------- .nv.callgraph             --------------------------
	.section	.nv.callgraph,"",@"SHT_CUDA_CALLGRAPH"
	.align	4
	.sectionentsize	8
	.align		4
        /*0000*/ 	.word	0x00000000
	.align		4
        /*0004*/ 	.word	0xffffffff
	.align		4
        /*0008*/ 	.word	0x00000000
	.align		4
        /*000c*/ 	.word	0xfffffffe
	.align		4
        /*0010*/ 	.word	0x00000000
	.align		4
        /*0014*/ 	.word	0xfffffffd
	.align		4
        /*0018*/ 	.word	0x00000000
	.align		4
        /*001c*/ 	.word	0xfffffffc


//--------------------- .nv.constant4             --------------------------
	.section	.nv.constant4,"a",@progbits
	.align	8
	.align		8
.nv.constant4:
        /*0000*/ 	.dword	precalc_xorwow_matrix
	.align		8
        /*0008*/ 	.dword	precalc_xorwow_offset_matrix
	.align		8
        /*0010*/ 	.dword	mrg32k3aM1
	.align		8
        /*0018*/ 	.dword	mrg32k3aM2
	.align		8
        /*0020*/ 	.dword	mrg32k3aM1SubSeq
	.align		8
        /*0028*/ 	.dword	mrg32k3aM2SubSeq
	.align		8
        /*0030*/ 	.dword	mrg32k3aM1Seq
	.align		8
        /*0038*/ 	.dword	mrg32k3aM2Seq


//--------------------- .nv.constant3             --------------------------
	.section	.nv.constant3,"a",@progbits
	.align	8
.nv.constant3:
	.type		__cr_lgamma_table,@object
	.size		__cr_lgamma_table,(.L_8 - __cr_lgamma_table)
__cr_lgamma_table:
        /*0000*/ 	.byte	0x00, 0x00, 0x00, 0x00, 0x00, 0x00, 0x00, 0x00, 0x00, 0x00, 0x00, 0x00, 0x00, 0x00, 0x00, 0x00
        /*0010*/ 	.byte	0xef, 0x39, 0xfa, 0xfe, 0x42, 0x2e, 0xe6, 0x3f, 0x02, 0x20, 0x2a, 0xfa, 0x0b, 0xab, 0xfc, 0x3f
        /*0020*/ 	.byte	0xf9, 0x2c, 0x92, 0x7c, 0xa7, 0x6c, 0x09, 0x40, 0xc9, 0x79, 0x44, 0x3c, 0x64, 0x26, 0x13, 0x40
        /*0030*/ 	.byte	0xca, 0x01, 0xcf, 0x3a, 0x27, 0x51, 0x1a, 0x40, 0x30, 0xcc, 0x2d, 0xf3, 0xe1, 0x0c, 0x21, 0x40
        /*0040*/ 	.byte	0x0d, 0xb7, 0xfc, 0x82, 0x8e, 0x35, 0x25, 0x40
.L_8:


//--------------------- .text._Z2piPfP17curandStateXORWOWS_S_S_i --------------------------
	.section	.text._Z2piPfP17curandStateXORWOWS_S_S_i,"ax",@progbits
	.align	128
        .global         _Z2piPfP17curandStateXORWOWS_S_S_i
        .type           _Z2piPfP17curandStateXORWOWS_S_S_i,@function
        .size           _Z2piPfP17curandStateXORWOWS_S_S_i,(.L_x_36 - _Z2piPfP17curandStateXORWOWS_S_S_i)
        .other          _Z2piPfP17curandStateXORWOWS_S_S_i,@"STO_CUDA_ENTRY STV_DEFAULT"
_Z2piPfP17curandStateXORWOWS_S_S_i:
.text._Z2piPfP17curandStateXORWOWS_S_S_i:
[----:B------:R-:W-:Y:S01]  /*0000*/  LDC R1, c[0x0][0x37c] ;  /* 0x0000df00ff017b82 */ /* 0x000fe20000000800 */
[----:B------:R-:W0:Y:S07]  /*0010*/  S2R R3, SR_TID.X ;  /* 0x0000000000037919 */ /* 0x000e2e0000002100 */
[----:B------:R-:W0:Y:S01]  /*0020*/  S2UR UR4, SR_CTAID.X ;  /* 0x00000000000479c3 */ /* 0x000e220000002500 */
[----:B------:R-:W1:Y:S07]  /*0030*/  LDCU.64 UR10, c[0x0][0x358] ;  /* 0x00006b00ff0a77ac */ /* 0x000e6e0008000a00 */
[----:B------:R-:W0:Y:S08]  /*0040*/  LDC R20, c[0x0][0x360] ;  /* 0x0000d800ff147b82 */ /* 0x000e300000000800 */
[----:B------:R-:W2:Y:S08]  /*0050*/  LDC.64 R10, c[0x0][0x398] ;  /* 0x0000e600ff0a7b82 */ /* 0x000eb00000000a00 */
[----:B------:R-:W3:Y:S08]  /*0060*/  LDC.64 R22, c[0x0][0x390] ;  /* 0x0000e400ff167b82 */ /* 0x000ef00000000a00 */
[----:B------:R-:W4:Y:S01]  /*0070*/  LDC.64 R14, c[0x0][0x388] ;  /* 0x0000e200ff0e7b82 */ /* 0x000f220000000a00 */
[----:B0-----:R-:W-:Y:S01]  /*0080*/  IMAD R20, R20, UR4, R3 ;  /* 0x0000000414147c24 */ /* 0x001fe2000f8e0203 */
[----:B------:R-:W0:Y:S06]  /*0090*/  LDCU UR4, c[0x0][0x3a8] ;  /* 0x00007500ff0477ac */ /* 0x000e2c0008000800 */
[----:B------:R-:W0:Y:S01]  /*00a0*/  LDC.64 R24, c[0x0][0x3a0] ;  /* 0x0000e800ff187b82 */ /* 0x000e220000000a00 */
[----:B--2---:R-:W-:-:S05]  /*00b0*/  IMAD.WIDE R10, R20, 0x4, R10 ;  /* 0x00000004140a7825 */ /* 0x004fca00078e020a */
[----:B-1----:R-:W2:Y:S01]  /*00c0*/  LDG.E R21, desc[UR10][R10.64] ;  /* 0x0000000a0a157981 */ /* 0x002ea2000c1e1900 */
[----:B---3--:R-:W-:-:S05]  /*00d0*/  IMAD.WIDE R22, R20, 0x4, R22 ;  /* 0x0000000414167825 */ /* 0x008fca00078e0216 */
[----:B------:R-:W3:Y:S01]  /*00e0*/  LDG.E R19, desc[UR10][R22.64] ;  /* 0x0000000a16137981 */ /* 0x000ee2000c1e1900 */
[----:B----4-:R-:W-:-:S05]  /*00f0*/  IMAD.WIDE R14, R20, 0x30, R14 ;  /* 0x00000030140e7825 */ /* 0x010fca00078e020e */
[----:B------:R1:W5:Y:S01]  /*0100*/  LDG.E.64 R12, desc[UR10][R14.64] ;  /* 0x0000000a0e0c7981 */ /* 0x000362000c1e1b00 */
[----:B0-----:R-:W-:-:S03]  /*0110*/  IMAD.WIDE R24, R20, 0x4, R24 ;  /* 0x0000000414187825 */ /* 0x001fc600078e0218 */
[----:B------:R1:W5:Y:S04]  /*0120*/  LDG.E R17, desc[UR10][R14.64+0x20] ;  /* 0x0000200a0e117981 */ /* 0x000368000c1e1900 */
[----:B------:R1:W5:Y:S04]  /*0130*/  LDG.E R18, desc[UR10][R24.64] ;  /* 0x0000000a18127981 */ /* 0x000368000c1e1900 */
[----:B------:R1:W5:Y:S04]  /*0140*/  LDG.E.64 R8, desc[UR10][R14.64+0x28] ;  /* 0x0000280a0e087981 */ /* 0x000368000c1e1b00 */
[----:B------:R1:W5:Y:S04]  /*0150*/  LDG.E.64 R6, desc[UR10][R14.64+0x8] ;  /* 0x0000080a0e067981 */ /* 0x000368000c1e1b00 */
[----:B------:R1:W5:Y:S04]  /*0160*/  LDG.E.64 R4, desc[UR10][R14.64+0x10] ;  /* 0x0000100a0e047981 */ /* 0x000368000c1e1b00 */
[----:B------:R1:W5:Y:S01]  /*0170*/  LDG.E.64 R2, desc[UR10][R14.64+0x18] ;  /* 0x0000180a0e027981 */ /* 0x000362000c1e1b00 */
[----:B------:R-:W-:Y:S01]  /*0180*/  UISETP.GE.AND UP0, UPT, UR4, 0x1, UPT ;  /* 0x000000010400788c */ /* 0x000fe2000bf06270 */
[----:B------:R-:W-:-:S02]  /*0190*/  HFMA2 R16, -RZ, RZ, 0, 0 ;  /* 0x00000000ff107431 */ /* 0x000fc400000001ff */
[----:B--2---:R-:W-:-:S04]  /*01a0*/  FMUL R0, R21, R21 ;  /* 0x0000001515007220 */ /* 0x004fc80000400000 */
[----:B---3--:R-:W-:Y:S02]  /*01b0*/  FFMA R0, R19, R19, R0 ;  /* 0x0000001313007223 */ /* 0x008fe40000000000 */
[----:B-1----:R-:W-:Y:S05]  /*01c0*/  BRA.U !UP0, `(.L_x_0) ;  /* 0x0000000d08387547 */ /* 0x002fea000b800000 */
[----:B------:R-:W-:Y:S02]  /*01d0*/  IMAD.MOV.U32 R15, RZ, RZ, 0x3bbb989d ;  /* 0x3bbb989dff0f7424 */ /* 0x000fe400078e00ff */
[----:B------:R-:W-:Y:S01]  /*01e0*/  FMUL R0, R0, -0.20000000298023223877 ;  /* 0xbe4ccccd00007820 */ /* 0x000fe20000400000 */
[----:B------:R-:W-:Y:S01]  /*01f0*/  MOV R23, 0x437c0000 ;  /* 0x437c000000177802 */ /* 0x000fe20000000f00 */
[----:B------:R-:W-:Y:S02]  /*0200*/  BSSY.RECONVERGENT B0, `(.L_x_1) ;  /* 0x0000016000007945 */ /* 0x000fe40003800200 */
[----:B------:R-:W-:-:S04]  /*0210*/  FFMA.SAT R14, R0, R15, 0.5 ;  /* 0x3f000000000e7423 */ /* 0x000fc8000000200f */
[----:B------:R-:W-:Y:S01]  /*0220*/  FFMA.RM R14, R14, R23, 12582913 ;  /* 0x4b4000010e0e7423 */ /* 0x000fe20000004017 */
[----:B------:R-:W-:-:S03]  /*0230*/  IMAD.MOV.U32 R23, RZ, RZ, 0x3d826136 ;  /* 0x3d826136ff177424 */ /* 0x000fc600078e00ff */
[C---:B------:R-:W-:Y:S01]  /*0240*/  FADD R15, R14.reuse, -12583039 ;  /* 0xcb40007f0e0f7421 */ /* 0x040fe20000000000 */
[----:B------:R-:W-:-:S03]  /*0250*/  IMAD.SHL.U32 R26, R14, 0x800000, RZ ;  /* 0x008000000e1a7824 */ /* 0x000fc600078e00ff */
[----:B------:R-:W-:-:S04]  /*0260*/  FFMA R15, R0, 1.4426950216293334961, -R15 ;  /* 0x3fb8aa3b000f7823 */ /* 0x000fc8000000080f */
[----:B------:R-:W-:Y:S01]  /*0270*/  FFMA R15, R0, 1.925963033500011079e-08, R15 ;  /* 0x32a57060000f7823 */ /* 0x000fe2000000000f */
[----:B------:R-:W-:-:S05]  /*0280*/  MOV R0, 0x417b53d1 ;  /* 0x417b53d100007802 */ /* 0x000fca0000000f00 */
[----:B------:R-:W0:Y:S01]  /*0290*/  MUFU.EX2 R15, R15 ;  /* 0x0000000f000f7308 */ /* 0x000e220000000800 */
[----:B------:R-:W-:-:S04]  /*02a0*/  FFMA R0, R23, -R0, 1 ;  /* 0x3f80000017007423 */ /* 0x000fc80000000800 */
[----:B------:R-:W-:Y:S01]  /*02b0*/  FFMA R23, R0, R23, 0.063661977648735046387 ;  /* 0x3d82613600177423 */ /* 0x000fe20000000017 */
[----:B0-----:R-:W-:-:S04]  /*02c0*/  FMUL R26, R15, R26 ;  /* 0x0000001a0f1a7220 */ /* 0x001fc80000400000 */
[----:B------:R-:W0:Y:S01]  /*02d0*/  FCHK P0, R26, 15.707962989807128906 ;  /* 0x417b53d11a007902 */ /* 0x000e220000000000 */
[----:B------:R-:W-:-:S04]  /*02e0*/  FFMA R0, R26, R23, RZ ;  /* 0x000000171a007223 */ /* 0x000fc800000000ff */
[----:B------:R-:W-:-:S04]  /*02f0*/  FFMA R14, R0, -15.707962989807128906, R26 ;  /* 0xc17b53d1000e7823 */ /* 0x000fc8000000001a */
[----:B------:R-:W-:Y:S01]  /*0300*/  FFMA R25, R23, R14, R0 ;  /* 0x0000000e17197223 */ /* 0x000fe20000000000 */
[----:B0-----:R-:W-:Y:S06]  /*0310*/  @!P0 BRA `(.L_x_2) ;  /* 0x0000000000108947 */ /* 0x001fec0003800000 */
[----:B------:R-:W-:Y:S02]  /*0320*/  MOV R0, 0x417b53d1 ;  /* 0x417b53d100007802 */ /* 0x000fe40000000f00 */
[----:B------:R-:W-:-:S07]  /*0330*/  MOV R31, 0x350 ;  /* 0x00000350001f7802 */ /* 0x000fce0000000f00 */
[----:B-----5:R-:W-:Y:S05]  /*0340*/  CALL.REL.NOINC `($__internal_0_$__cuda_sm3x_div_rn_noftz_f32_slowpath) ;  /* 0x0000000c006c7944 */ /* 0x020fea0003c00000 */
[----:B------:R-:W-:-:S07]  /*0350*/  IMAD.MOV.U32 R25, RZ, RZ, R0 ;  /* 0x000000ffff197224 */ /* 0x000fce00078e0000 */
.L_x_2:
[----:B------:R-:W-:Y:S05]  /*0360*/  BSYNC.RECONVERGENT B0 ;  /* 0x0000000000007941 */ /* 0x000fea0003800200 */
.L_x_1:
[----:B------:R-:W0:Y:S01]  /*0370*/  LDC R29, c[0x0][0x3a8] ;  /* 0x0000ea00ff1d7b82 */ /* 0x000e220000000800 */
[----:B-----5:R-:W-:Y:S02]  /*0380*/  VIADD R24, R12, 0x10974f ;  /* 0x0010974f0c187836 */ /* 0x020fe40000000000 */
[----:B------:R-:W-:Y:S01]  /*0390*/  HFMA2 R16, -RZ, RZ, 0, 0 ;  /* 0x00000000ff107431 */ /* 0x000fe200000001ff */
[----:B------:R-:W-:Y:S02]  /*03a0*/  MOV R30, R7 ;  /* 0x00000007001e7202 */ /* 0x000fe40000000f00 */
[----:B------:R-:W-:Y:S01]  /*03b0*/  CS2R R22, SRZ ;  /* 0x0000000000167805 */ /* 0x000fe2000001ff00 */
[----:B------:R-:W-:Y:S01]  /*03c0*/  UMOV UR7, 0x1 ;  /* 0x0000000100077882 */ /* 0x000fe20000000000 */
[----:B------:R-:W-:Y:S01]  /*03d0*/  UMOV UR8, 0xffffffff ;  /* 0xffffffff00087882 */ /* 0x000fe20000000000 */
[----:B0-----:R-:W-:Y:S02]  /*03e0*/  IMAD R12, R29, 0x10974f, R12 ;  /* 0x0010974f1d0c7824 */ /* 0x001fe400078e020c */
[----:B------:R-:W-:-:S07]  /*03f0*/  IMAD.MOV R29, RZ, RZ, -R29 ;  /* 0x000000ffff1d7224 */ /* 0x000fce00078e0a1d */
.L_x_12:
[----:B------:R-:W-:Y:S01]  /*0400*/  SHF.R.U32.HI R0, RZ, 0x2, R13 ;  /* 0x00000002ff007819 */ /* 0x000fe2000001160d */
[----:B------:R-:W-:Y:S01]  /*0410*/  IMAD.MOV.U32 R27, RZ, RZ, 0x40000000 ;  /* 0x40000000ff1b7424 */ /* 0x000fe200078e00ff */
[----:B------:R-:W-:Y:S01]  /*0420*/  SHF.L.U32 R14, R5, 0x4, RZ ;  /* 0x00000004050e7819 */ /* 0x000fe200000006ff */
[----:B------:R-:W-:Y:S01]  /*0430*/  IMAD.MOV.U32 R31, RZ, RZ, 0x437c0000 ;  /* 0x437c0000ff1f7424 */ /* 0x000fe200078e00ff */
[----:B------:R-:W-:Y:S01]  /*0440*/  LOP3.LUT R0, R0, R13, RZ, 0x3c, !PT ;  /* 0x0000000d00007212 */ /* 0x000fe200078e3cff */
[----:B------:R-:W-:Y:S01]  /*0450*/  BSSY.RECONVERGENT B0, `(.L_x_3) ;  /* 0x0000032000007945 */ /* 0x000fe20003800200 */
[----:B------:R-:W-:Y:S02]  /*0460*/  SHF.R.U32.HI R13, RZ, 0x2, R6 ;  /* 0x00000002ff0d7819 */ /* 0x000fe40000011606 */
[----:B------:R-:W-:Y:S01]  /*0470*/  MOV R26, 0x3d826136 ;  /* 0x3d826136001a7802 */ /* 0x000fe20000000f00 */
[----:B------:R-:W-:Y:S01]  /*0480*/  IMAD.SHL.U32 R7, R0, 0x2, RZ ;  /* 0x0000000200077824 */ /* 0x000fe200078e00ff */
[----:B------:R-:W-:-:S04]  /*0490*/  LOP3.LUT R13, R13, R6, RZ, 0x3c, !PT ;  /* 0x000000060d0d7212 */ /* 0x000fc800078e3cff */
[----:B------:R-:W-:Y:S02]  /*04a0*/  LOP3.LUT R7, R5, R14, R7, 0x96, !PT ;  /* 0x0000000e05077212 */ /* 0x000fe400078e9607 */
[----:B------:R-:W-:Y:S02]  /*04b0*/  SHF.L.U32 R6, R13, 0x1, RZ ;  /* 0x000000010d067819 */ /* 0x000fe400000006ff */
[----:B------:R-:W-:-:S05]  /*04c0*/  LOP3.LUT R7, R7, R0, RZ, 0x3c, !PT ;  /* 0x0000000007077212 */ /* 0x000fca00078e3cff */
[----:B------:R-:W-:-:S05]  /*04d0*/  IMAD.SHL.U32 R0, R7, 0x10, RZ ;  /* 0x0000001007007824 */ /* 0x000fca00078e00ff */
[----:B------:R-:W-:Y:S02]  /*04e0*/  LOP3.LUT R0, R13, R6, R0, 0x96, !PT ;  /* 0x000000060d007212 */ /* 0x000fe400078e9600 */
[----:B------:R-:W-:Y:S02]  /*04f0*/  MOV R13, 0x2f800000 ;  /* 0x2f800000000d7802 */ /* 0x000fe40000000f00 */
[----:B------:R-:W-:Y:S02]  /*0500*/  LOP3.LUT R15, R0, R7, RZ, 0x3c, !PT ;  /* 0x00000007000f7212 */ /* 0x000fe400078e3cff */
[C---:B------:R-:W-:Y:S02]  /*0510*/  IADD3 R0, PT, PT, R24.reuse, -0xb0f8a, R7 ;  /* 0xfff4f07618007810 */ /* 0x040fe40007ffe007 */
[----:B------:R-:W-:Y:S02]  /*0520*/  IADD3 R6, PT, PT, R24, -0x587c5, R15 ;  /* 0xfffa783b18067810 */ /* 0x000fe40007ffe00f */
[----:B------:R-:W-:-:S02]  /*0530*/  I2FP.F32.U32 R0, R0 ;  /* 0x0000000000007245 */ /* 0x000fc40000201000 */
[----:B------:R-:W-:-:S03]  /*0540*/  I2FP.F32.U32 R6, R6 ;  /* 0x0000000600067245 */ /* 0x000fc60000201000 */
[-C--:B------:R-:W-:Y:S02]  /*0550*/  FFMA R0, R0, R13.reuse, 1.1641532182693481445e-10 ;  /* 0x2f00000000007423 */ /* 0x080fe4000000000d */
[----:B------:R-:W-:Y:S01]  /*0560*/  FFMA R6, R6, R13, 1.1641532182693481445e-10 ;  /* 0x2f00000006067423 */ /* 0x000fe2000000000d */
[----:B------:R-:W-:Y:S01]  /*0570*/  MOV R13, 0x3bbb989d ;  /* 0x3bbb989d000d7802 */ /* 0x000fe20000000f00 */
[-C--:B------:R-:W-:Y:S02]  /*0580*/  FFMA R0, R0, R27.reuse, -1 ;  /* 0xbf80000000007423 */ /* 0x080fe4000000001b */
[----:B------:R-:W-:Y:S02]  /*0590*/  FFMA R6, R6, R27, -1 ;  /* 0xbf80000006067423 */ /* 0x000fe4000000001b */
[C-C-:B------:R-:W-:Y:S02]  /*05a0*/  FFMA R27, R18.reuse, R0, R19.reuse ;  /* 0x00000000121b7223 */ /* 0x140fe40000000013 */
[----:B------:R-:W-:-:S04]  /*05b0*/  FFMA R28, R18, R6, R19 ;  /* 0x00000006121c7223 */ /* 0x000fc80000000013 */
[----:B------:R-:W-:-:S04]  /*05c0*/  FMUL R0, R28, R28 ;  /* 0x0000001c1c007220 */ /* 0x000fc80000400000 */
[----:B------:R-:W-:-:S04]  /*05d0*/  FFMA R0, R27, R27, R0 ;  /* 0x0000001b1b007223 */ /* 0x000fc80000000000 */
[----:B------:R-:W-:-:S04]  /*05e0*/  FMUL R0, R0, -0.20000000298023223877 ;  /* 0xbe4ccccd00007820 */ /* 0x000fc80000400000 */
[----:B------:R-:W-:-:S04]  /*05f0*/  FFMA.SAT R6, R0, R13, 0.5 ;  /* 0x3f00000000067423 */ /* 0x000fc8000000200d */
[----:B------:R-:W-:Y:S01]  /*0600*/  FFMA.RM R6, R6, R31, 12582913 ;  /* 0x4b40000106067423 */ /* 0x000fe2000000401f */
[----:B------:R-:W-:-:S03]  /*0610*/  IMAD.MOV.U32 R31, RZ, RZ, 0x417b53d1 ;  /* 0x417b53d1ff1f7424 */ /* 0x000fc600078e00ff */
[C---:B------:R-:W-:Y:S01]  /*0620*/  FADD R13, R6.reuse, -12583039 ;  /* 0xcb40007f060d7421 */ /* 0x040fe20000000000 */
[----:B------:R-:W-:Y:S01]  /*0630*/  SHF.L.U32 R6, R6, 0x17, RZ ;  /* 0x0000001706067819 */ /* 0x000fe200000006ff */
[----:B------:R-:W-:Y:S02]  /*0640*/  FFMA R31, R26, -R31, 1 ;  /* 0x3f8000001a1f7423 */ /* 0x000fe4000000081f */
[C---:B------:R-:W-:Y:S02]  /*0650*/  FFMA R13, R0.reuse, 1.4426950216293334961, -R13 ;  /* 0x3fb8aa3b000d7823 */ /* 0x040fe4000000080d */
[----:B------:R-:W-:Y:S02]  /*0660*/  FFMA R26, R31, R26, 0.063661977648735046387 ;  /* 0x3d8261361f1a7423 */ /* 0x000fe4000000001a */
[----:B------:R-:W-:-:S06]  /*0670*/  FFMA R13, R0, 1.925963033500011079e-08, R13 ;  /* 0x32a57060000d7823 */ /* 0x000fcc000000000d */
[----:B------:R-:W0:Y:S02]  /*0680*/  MUFU.EX2 R13, R13 ;  /* 0x0000000d000d7308 */ /* 0x000e240000000800 */
[----:B0-----:R-:W-:Y:S01]  /*0690*/  FMUL R14, R6, R13 ;  /* 0x0000000d060e7220 */ /* 0x001fe20000400000 */
[----:B------:R-:W-:Y:S01]  /*06a0*/  MOV R13, R4 ;  /* 0x00000004000d7202 */ /* 0x000fe20000000f00 */
[----:B------:R-:W-:-:S04]  /*06b0*/  IMAD.MOV.U32 R6, RZ, RZ, R5 ;  /* 0x000000ffff067224 */ /* 0x000fc800078e0005 */
[----:B------:R-:W0:Y:S01]  /*06c0*/  FCHK P0, R14, 15.707962989807128906 ;  /* 0x417b53d10e007902 */ /* 0x000e220000000000 */
[----:B------:R-:W-:Y:S01]  /*06d0*/  FFMA R31, R26, R14, RZ ;  /* 0x0000000e1a1f7223 */ /* 0x000fe200000000ff */
[----:B------:R-:W-:-:S03]  /*06e0*/  IMAD.MOV.U32 R4, RZ, RZ, R15 ;  /* 0x000000ffff047224 */ /* 0x000fc600078e000f */
[----:B------:R-:W-:-:S04]  /*06f0*/  FFMA R0, R31, -15.707962989807128906, R14 ;  /* 0xc17b53d11f007823 */ /* 0x000fc8000000000e */
[----:B------:R-:W-:Y:S01]  /*0700*/  FFMA R26, R26, R0, R31 ;  /* 0x000000001a1a7223 */ /* 0x000fe2000000001f */
[----:B0-----:R-:W-:Y:S06]  /*0710*/  @!P0 BRA `(.L_x_4) ;  /* 0x0000000000148947 */ /* 0x001fec0003800000 */
[----:B------:R-:W-:Y:S01]  /*0720*/  MOV R26, R14 ;  /* 0x0000000e001a7202 */ /* 0x000fe20000000f00 */
[----:B------:R-:W-:Y:S01]  /*0730*/  IMAD.MOV.U32 R0, RZ, RZ, 0x417b53d1 ;  /* 0x417b53d1ff007424 */ /* 0x000fe200078e00ff */
[----:B------:R-:W-:-:S07]  /*0740*/  MOV R31, 0x760 ;  /* 0x00000760001f7802 */ /* 0x000fce0000000f00 */
[----:B------:R-:W-:Y:S05]  /*0750*/  CALL.REL.NOINC `($__internal_0_$__cuda_sm3x_div_rn_noftz_f32_slowpath) ;  /* 0x0000000800687944 */ /* 0x000fea0003c00000 */
[----:B------:R-:W-:-:S07]  /*0760*/  MOV R26, R0 ;  /* 0x00000000001a7202 */ /* 0x000fce0000000f00 */
.L_x_4:
[----:B------:R-:W-:Y:S05]  /*0770*/  BSYNC.RECONVERGENT B0 ;  /* 0x0000000000007941 */ /* 0x000fea0003800200 */
.L_x_3:
[----:B------:R-:W0:Y:S01]  /*0780*/  MUFU.RCP R32, R25 ;  /* 0x0000001900207308 */ /* 0x000e220000001000 */
[----:B------:R-:W-:Y:S01]  /*0790*/  SHF.R.U32.HI R5, RZ, 0x2, R30 ;  /* 0x00000002ff057819 */ /* 0x000fe2000001161e */
[----:B------:R-:W-:Y:S02]  /*07a0*/  IMAD.SHL.U32 R0, R4, 0x10, RZ ;  /* 0x0000001004007824 */ /* 0x000fe400078e00ff */
[----:B------:R-:W-:Y:S01]  /*07b0*/  HFMA2 R31, -RZ, RZ, 0.1171875, 0 ;  /* 0x2f800000ff1f7431 */ /* 0x000fe200000001ff */
[----:B------:R-:W-:Y:S01]  /*07c0*/  BSSY.RECONVERGENT B0, `(.L_x_5) ;  /* 0x0000013000007945 */ /* 0x000fe20003800200 */
[----:B------:R-:W-:Y:S02]  /*07d0*/  LOP3.LUT R5, R5, R30, RZ, 0x3c, !PT ;  /* 0x0000001e05057212 */ /* 0x000fe400078e3cff */
[----:B------:R-:W1:Y:S02]  /*07e0*/  FCHK P0, R26, R25 ;  /* 0x000000191a007302 */ /* 0x000e640000000000 */
[----:B------:R-:W-:-:S04]  /*07f0*/  SHF.L.U32 R14, R5, 0x1, RZ ;  /* 0x00000001050e7819 */ /* 0x000fc800000006ff */
[----:B------:R-:W-:Y:S01]  /*0800*/  LOP3.LUT R5, R5, R14, R0, 0x96, !PT ;  /* 0x0000000e05057212 */ /* 0x000fe200078e9600 */
[----:B0-----:R-:W-:-:S03]  /*0810*/  FFMA R15, -R25, R32, 1 ;  /* 0x3f800000190f7423 */ /* 0x001fc60000000120 */
[----:B------:R-:W-:Y:S01]  /*0820*/  LOP3.LUT R5, R5, R4, RZ, 0x3c, !PT ;  /* 0x0000000405057212 */ /* 0x000fe200078e3cff */
[----:B------:R-:W-:-:S04]  /*0830*/  FFMA R15, R32, R15, R32 ;  /* 0x0000000f200f7223 */ /* 0x000fc80000000020 */
[----:B------:R-:W-:Y:S02]  /*0840*/  IMAD.IADD R0, R5, 0x1, R24 ;  /* 0x0000000105007824 */ /* 0x000fe400078e0218 */
[----:B------:R-:W-:-:S03]  /*0850*/  FFMA R14, R15, R26, RZ ;  /* 0x0000001a0f0e7223 */ /* 0x000fc600000000ff */
[----:B------:R-:W-:Y:S01]  /*0860*/  I2FP.F32.U32 R0, R0 ;  /* 0x0000000000007245 */ /* 0x000fe20000201000 */
[----:B------:R-:W-:-:S04]  /*0870*/  FFMA R30, -R25, R14, R26 ;  /* 0x0000000e191e7223 */ /* 0x000fc8000000011a */
[----:B------:R-:W-:Y:S01]  /*0880*/  FFMA R15, R15, R30, R14 ;  /* 0x0000001e0f0f7223 */ /* 0x000fe2000000000e */
[----:B------:R-:W-:Y:S01]  /*0890*/  FFMA R30, R0, R31, 1.1641532182693481445e-10 ;  /* 0x2f000000001e7423 */ /* 0x000fe2000000001f */
[----:B-1----:R-:W-:Y:S06]  /*08a0*/  @!P0 BRA `(.L_x_6) ;  /* 0x0000000000108947 */ /* 0x002fec0003800000 */
[----:B------:R-:W-:Y:S01]  /*08b0*/  IMAD.MOV.U32 R0, RZ, RZ, R25 ;  /* 0x000000ffff007224 */ /* 0x000fe200078e0019 */
[----:B------:R-:W-:-:S07]  /*08c0*/  MOV R31, 0x8e0 ;  /* 0x000008e0001f7802 */ /* 0x000fce0000000f00 */
[----:B------:R-:W-:Y:S05]  /*08d0*/  CALL.REL.NOINC `($__internal_0_$__cuda_sm3x_div_rn_noftz_f32_slowpath) ;  /* 0x0000000800087944 */ /* 0x000fea0003c00000 */
[----:B------:R-:W-:-:S07]  /*08e0*/  MOV R15, R0 ;  /* 0x00000000000f7202 */ /* 0x000fce0000000f00 */
.L_x_6:
[----:B------:R-:W-:Y:S05]  /*08f0*/  BSYNC.RECONVERGENT B0 ;  /* 0x0000000000007941 */ /* 0x000fea0003800200 */
.L_x_5:
[----:B------:R-:W-:Y:S01]  /*0900*/  FSETP.GEU.AND P1, PT, R30, R15, PT ;  /* 0x0000000f1e00720b */ /* 0x000fe20003f2e000 */
[----:B------:R-:W-:Y:S01]  /*0910*/  IMAD.MOV.U32 R15, RZ, RZ, 0x3bbb989d ;  /* 0x3bbb989dff0f7424 */ /* 0x000fe200078e00ff */
[----:B------:R-:W-:Y:S11]  /*0920*/  BSSY.RECONVERGENT B0, `(.L_x_7) ;  /* 0x0000022000007945 */ /* 0x000ff60003800200 */
[----:B------:R-:W-:Y:S01]  /*0930*/  @!P1 IMAD.MOV.U32 R21, RZ, RZ, R28 ;  /* 0x000000ffff159224 */ /* 0x000fe200078e001c */
[----:B------:R-:W-:Y:S01]  /*0940*/  @!P1 MOV R19, R27 ;  /* 0x0000001b00139202 */ /* 0x000fe20000000f00 */
[----:B------:R-:W-:-:S02]  /*0950*/  HFMA2 R27, -RZ, RZ, 3.7421875, 0 ;  /* 0x437c0000ff1b7431 */ /* 0x000fc400000001ff */
[----:B------:R-:W-:Y:S02]  /*0960*/  @!P1 IMAD.MOV.U32 R25, RZ, RZ, R26 ;  /* 0x000000ffff199224 */ /* 0x000fe400078e001a */
[----:B------:R-:W-:Y:S01]  /*0970*/  FMUL R0, R21, R21 ;  /* 0x0000001515007220 */ /* 0x000fe20000400000 */
[----:B------:R-:W-:Y:S01]  /*0980*/  @!P1 VIADD R22, R22, 0x1 ;  /* 0x0000000116169836 */ /* 0x000fe20000000000 */
[----:B------:R-:W-:Y:S01]  /*0990*/  @P1 IADD3 R23, PT, PT, R23, 0x1, RZ ;  /* 0x0000000117171810 */ /* 0x000fe20007ffe0ff */
[----:B------:R-:W0:Y:S01]  /*09a0*/  MUFU.RCP R28, R25 ;  /* 0x00000019001c7308 */ /* 0x000e220000001000 */
[----:B------:R-:W-:-:S04]  /*09b0*/  FFMA R0, R19, R19, R0 ;  /* 0x0000001313007223 */ /* 0x000fc80000000000 */
[----:B------:R-:W-:-:S04]  /*09c0*/  FFMA.SAT R14, R0, -R15, 0.5 ;  /* 0x3f000000000e7423 */ /* 0x000fc8000000280f */
[----:B------:R-:W-:-:S04]  /*09d0*/  FFMA.RM R14, R14, R27, 12582913 ;  /* 0x4b4000010e0e7423 */ /* 0x000fc8000000401b */
[C---:B------:R-:W-:Y:S01]  /*09e0*/  FADD R15, R14.reuse, -12583039 ;  /* 0xcb40007f0e0f7421 */ /* 0x040fe20000000000 */
[----:B------:R-:W-:-:S03]  /*09f0*/  SHF.L.U32 R26, R14, 0x17, RZ ;  /* 0x000000170e1a7819 */ /* 0x000fc600000006ff */
[----:B------:R-:W-:Y:S01]  /*0a00*/  FFMA R15, R0, -1.4426950216293334961, -R15 ;  /* 0xbfb8aa3b000f7823 */ /* 0x000fe2000000080f */
[----:B0-----:R-:W-:-:S03]  /*0a10*/  FFMA R31, -R25, R28, 1 ;  /* 0x3f800000191f7423 */ /* 0x001fc6000000011c */
[----:B------:R-:W-:Y:S01]  /*0a20*/  FFMA R15, R0, -1.925963033500011079e-08, R15 ;  /* 0xb2a57060000f7823 */ /* 0x000fe2000000000f */
[----:B------:R-:W-:-:S04]  /*0a30*/  FMUL R0, R19, 4 ;  /* 0x4080000013007820 */ /* 0x000fc80000400000 */
[----:B------:R-:W-:Y:S01]  /*0a40*/  FMUL R0, R19, R0 ;  /* 0x0000000013007220 */ /* 0x000fe20000400000 */
[----:B------:R-:W0:Y:S03]  /*0a50*/  MUFU.EX2 R15, R15 ;  /* 0x0000000f000f7308 */ /* 0x000e260000000800 */
[----:B------:R-:W-:-:S04]  /*0a60*/  FMUL R0, R21, R0 ;  /* 0x0000000015007220 */ /* 0x000fc80000400000 */
[----:B------:R-:W-:Y:S01]  /*0a70*/  FMUL R14, R21, R0 ;  /* 0x00000000150e7220 */ /* 0x000fe20000400000 */
[----:B------:R-:W-:Y:S01]  /*0a80*/  FFMA R0, R28, R31, R28 ;  /* 0x0000001f1c007223 */ /* 0x000fe2000000001c */
[----:B0-----:R-:W-:-:S04]  /*0a90*/  FMUL R27, R26, R15 ;  /* 0x0000000f1a1b7220 */ /* 0x001fc80000400000 */
[----:B------:R-:W-:-:S04]  /*0aa0*/  FMUL R26, R14, R27 ;  /* 0x0000001b0e1a7220 */ /* 0x000fc80000400000 */
[----:B------:R-:W0:Y:S01]  /*0ab0*/  FCHK P0, R26, R25 ;  /* 0x000000191a007302 */ /* 0x000e220000000000 */
[----:B------:R-:W-:-:S04]  /*0ac0*/  FFMA R27, R0, R26, RZ ;  /* 0x0000001a001b7223 */ /* 0x000fc800000000ff */
[----:B------:R-:W-:-:S04]  /*0ad0*/  FFMA R14, -R25, R27, R26 ;  /* 0x0000001b190e7223 */ /* 0x000fc8000000011a */
[----:B------:R-:W-:Y:S01]  /*0ae0*/  FFMA R27, R0, R14, R27 ;  /* 0x0000000e001b7223 */ /* 0x000fe2000000001b */
[----:B0-----:R-:W-:Y:S06]  /*0af0*/  @!P0 BRA `(.L_x_8) ;  /* 0x0000000000108947 */ /* 0x001fec0003800000 */
[----:B------:R-:W-:Y:S01]  /*0b00*/  IMAD.MOV.U32 R0, RZ, RZ, R25 ;  /* 0x000000ffff007224 */ /* 0x000fe200078e0019 */
[----:B------:R-:W-:-:S07]  /*0b10*/  MOV R31, 0xb30 ;  /* 0x00000b30001f7802 */ /* 0x000fce0000000f00 */
[----:B------:R-:W-:Y:S05]  /*0b20*/  CALL.REL.NOINC `($__internal_0_$__cuda_sm3x_div_rn_noftz_f32_slowpath) ;  /* 0x0000000400747944 */ /* 0x000fea0003c00000 */
[----:B------:R-:W-:-:S07]  /*0b30*/  MOV R27, R0 ;  /* 0x00000000001b7202 */ /* 0x000fce0000000f00 */
.L_x_8:
[----:B------:R-:W-:Y:S05]  /*0b40*/  BSYNC.RECONVERGENT B0 ;  /* 0x0000000000007941 */ /* 0x000fea0003800200 */
.L_x_7:
[----:B------:R-:W-:Y:S01]  /*0b50*/  UIMAD.WIDE.U32 UR4, UR7, 0x51eb851f, URZ ;  /* 0x51eb851f070478a5 */ /* 0x000fe2000f8e00ff */
[----:B------:R-:W-:-:S03]  /*0b60*/  FADD R16, R27, R16 ;  /* 0x000000101b107221 */ /* 0x000fc60000000000 */
[----:B------:R-:W-:-:S04]  /*0b70*/  USHF.R.U32.HI UR5, URZ, 0x5, UR5 ;  /* 0x00000005ff057899 */ /* 0x000fc80008011605 */
[----:B------:R-:W-:-:S04]  /*0b80*/  UIMAD UR5, UR5, 0x64, UR8 ;  /* 0x00000064050578a4 */ /* 0x000fc8000f8e0208 */
[----:B------:R-:W-:-:S09]  /*0b90*/  UISETP.NE.AND UP0, UPT, UR5, URZ, UPT ;  /* 0x000000ff0500728c */ /* 0x000fd2000bf05270 */
[----:B------:R-:W-:Y:S05]  /*0ba0*/  BRA.U UP0, `(.L_x_9) ;  /* 0x0000000100a47547 */ /* 0x000fea000b800000 */
[-C--:B------:R-:W-:Y:S01]  /*0bb0*/  IADD3 R23, PT, PT, R23, R22.reuse, RZ ;  /* 0x0000001617177210 */ /* 0x080fe20007ffe0ff */
[----:B------:R-:W-:Y:S01]  /*0bc0*/  BSSY.RECONVERGENT B0, `(.L_x_10) ;  /* 0x000000e000007945 */ /* 0x000fe20003800200 */
[----:B------:R-:W-:Y:S02]  /*0bd0*/  I2FP.F32.S32 R26, R22 ;  /* 0x00000016001a7245 */ /* 0x000fe40000201400 */
[----:B------:R-:W-:-:S04]  /*0be0*/  I2FP.F32.S32 R23, R23 ;  /* 0x0000001700177245 */ /* 0x000fc80000201400 */
[----:B------:R-:W0:Y:S08]  /*0bf0*/  MUFU.RCP R0, R23 ;  /* 0x0000001700007308 */ /* 0x000e300000001000 */
[----:B------:R-:W1:Y:S01]  /*0c00*/  FCHK P0, R26, R23 ;  /* 0x000000171a007302 */ /* 0x000e620000000000 */
[----:B0-----:R-:W-:-:S04]  /*0c10*/  FFMA R15, -R23, R0, 1 ;  /* 0x3f800000170f7423 */ /* 0x001fc80000000100 */
[----:B------:R-:W-:-:S04]  /*0c20*/  FFMA R15, R0, R15, R0 ;  /* 0x0000000f000f7223 */ /* 0x000fc80000000000 */
[----:B------:R-:W-:-:S04]  /*0c30*/  FFMA R0, R26, R15, RZ ;  /* 0x0000000f1a007223 */ /* 0x000fc800000000ff */
[----:B------:R-:W-:-:S04]  /*0c40*/  FFMA R14, -R23, R0, R26 ;  /* 0x00000000170e7223 */ /* 0x000fc8000000011a */
[----:B------:R-:W-:Y:S01]  /*0c50*/  FFMA R0, R15, R14, R0 ;  /* 0x0000000e0f007223 */ /* 0x000fe20000000000 */
[----:B-1----:R-:W-:Y:S06]  /*0c60*/  @!P0 BRA `(.L_x_11) ;  /* 0x00000000000c8947 */ /* 0x002fec0003800000 */
[----:B------:R-:W-:Y:S01]  /*0c70*/  IMAD.MOV.U32 R0, RZ, RZ, R23 ;  /* 0x000000ffff007224 */ /* 0x000fe200078e0017 */
[----:B------:R-:W-:-:S07]  /*0c80*/  MOV R31, 0xca0 ;  /* 0x00000ca0001f7802 */ /* 0x000fce0000000f00 */
[----:B------:R-:W-:Y:S05]  /*0c90*/  CALL.REL.NOINC `($__internal_0_$__cuda_sm3x_div_rn_noftz_f32_slowpath) ;  /* 0x0000000400187944 */ /* 0x000fea0003c00000 */
.L_x_11:
[----:B------:R-:W-:Y:S05]  /*0ca0*/  BSYNC.RECONVERGENT B0 ;  /* 0x0000000000007941 */ /* 0x000fea0003800200 */
.L_x_10:
[----:B------:R-:W0:Y:S01]  /*0cb0*/  F2F.F64.F32 R14, R0 ;  /* 0x00000000000e7310 */ /* 0x000e220000201800 */
[----:B------:R-:W-:Y:S01]  /*0cc0*/  UMOV UR4, 0xcccccccd ;  /* 0xcccccccd00047882 */ /* 0x000fe20000000000 */
[----:B------:R-:W-:Y:S02]  /*0cd0*/  UMOV UR5, 0x3feccccc ;  /* 0x3feccccc00057882 */ /* 0x000fe40000000000 */
[----:B------:R-:W-:Y:S02]  /*0ce0*/  UMOV UR6, UR5 ;  /* 0x0000000500067c82 */ /* 0x000fe40008000000 */
[----:B------:R-:W-:Y:S01]  /*0cf0*/  MOV R26, UR6 ;  /* 0x00000006001a7c02 */ /* 0x000fe20008000f00 */
[----:B0-----:R-:W-:-:S08]  /*0d00*/  DADD R14, R14, R14 ;  /* 0x000000000e0e7229 */ /* 0x001fd0000000000e */
[----:B------:R-:W-:Y:S01]  /*0d10*/  DSETP.MAX.AND P0, P1, R14, UR4, PT ;  /* 0x000000040e007e2a */ /* 0x000fe2000b90f000 */
[----:B------:R-:W-:Y:S01]  /*0d20*/  UMOV UR5, 0x3ff19999 ;  /* 0x3ff1999900057882 */ /* 0x000fe20000000000 */
[----:B------:R-:W-:-:S04]  /*0d30*/  MOV R22, R15 ;  /* 0x0000000f00167202 */ /* 0x000fc80000000f00 */
[----:B------:R-:W-:Y:S01]  /*0d40*/  FSEL R23, R22, UR6, P0 ;  /* 0x0000000616177c08 */ /* 0x000fe20008000000 */
[----:B------:R-:W-:Y:S01]  /*0d50*/  UMOV UR6, UR5 ;  /* 0x0000000500067c82 */ /* 0x000fe20008000000 */
[----:B------:R-:W-:Y:S01]  /*0d60*/  SEL R14, R14, UR4, P0 ;  /* 0x000000040e0e7c07 */ /* 0x000fe20008000000 */
[----:B------:R-:W-:Y:S01]  /*0d70*/  UMOV UR4, 0x9999999a ;  /* 0x9999999a00047882 */ /* 0x000fe20000000000 */
[----:B------:R-:W-:-:S04]  /*0d80*/  MOV R22, UR6 ;  /* 0x0000000600167c02 */ /* 0x000fc80008000f00 */
[----:B------:R-:W-:-:S05]  /*0d90*/  @P1 LOP3.LUT R23, R26, 0x80000, RZ, 0xfc, !PT ;  /* 0x000800001a171812 */ /* 0x000fca00078efcff */
[----:B------:R-:W-:-:S05]  /*0da0*/  IMAD.MOV.U32 R15, RZ, RZ, R23 ;  /* 0x000000ffff0f7224 */ /* 0x000fca00078e0017 */
[----:B------:R-:W-:Y:S01]  /*0db0*/  MOV R0, R15 ;  /* 0x0000000f00007202 */ /* 0x000fe20000000f00 */
[----:B------:R-:W-:-:S06]  /*0dc0*/  DSETP.MIN.AND P0, P1, R14, UR4, PT ;  /* 0x000000040e007e2a */ /* 0x000fcc000b900000 */
[----:B------:R-:W-:Y:S02]  /*0dd0*/  FSEL R23, R0, UR6, P0 ;  /* 0x0000000600177c08 */ /* 0x000fe40008000000 */
[----:B------:R-:W-:-:S06]  /*0de0*/  SEL R14, R14, UR4, P0 ;  /* 0x000000040e0e7c07 */ /* 0x000fcc0008000000 */
[----:B------:R-:W-:-:S05]  /*0df0*/  @P1 LOP3.LUT R23, R22, 0x80000, RZ, 0xfc, !PT ;  /* 0x0008000016171812 */ /* 0x000fca00078efcff */
[----:B------:R-:W-:Y:S01]  /*0e00*/  IMAD.MOV.U32 R15, RZ, RZ, R23 ;  /* 0x000000ffff0f7224 */ /* 0x000fe200078e0017 */
[----:B------:R-:W-:-:S05]  /*0e10*/  CS2R R22, SRZ ;  /* 0x0000000000167805 */ /* 0x000fca000001ff00 */
[----:B------:R-:W0:Y:S02]  /*0e20*/  F2F.F32.F64 R15, R14 ;  /* 0x0000000e000f7310 */ /* 0x000e240000301000 */
[----:B0-----:R-:W-:-:S07]  /*0e30*/  FMUL R18, R18, R15 ;  /* 0x0000000f12127220 */ /* 0x001fce0000400000 */
.L_x_9:
[----:B------:R-:W-:Y:S01]  /*0e40*/  IADD3 R29, PT, PT, R29, 0x1, RZ ;  /* 0x000000011d1d7810 */ /* 0x000fe20007ffe0ff */
[----:B------:R-:W-:Y:S01]  /*0e50*/  UIADD3 UR7, UPT, UPT, UR7, 0x1, URZ ;  /* 0x0000000107077890 */ /* 0x000fe2000fffe0ff */
[----:B------:R-:W-:Y:S01]  /*0e60*/  IADD3 R24, PT, PT, R24, 0x10974f, RZ ;  /* 0x0010974f18187810 */ /* 0x000fe20007ffe0ff */
[----:B------:R-:W-:Y:S01]  /*0e70*/  UIADD3 UR8, UPT, UPT, UR8, -0x1, URZ ;  /* 0xffffffff08087890 */ /* 0x000fe2000fffe0ff */
[----:B------:R-:W-:Y:S01]  /*0e80*/  ISETP.NE.AND P0, PT, R29, RZ, PT ;  /* 0x000000ff1d00720c */ /* 0x000fe20003f05270 */
[----:B------:R-:W-:-:S12]  /*0e90*/  IMAD.MOV.U32 R30, RZ, RZ, R7 ;  /* 0x000000ffff1e7224 */ /* 0x000fd800078e0007 */
[----:B------:R-:W-:Y:S05]  /*0ea0*/  @P0 BRA `(.L_x_12) ;  /* 0xfffffff400540947 */ /* 0x000fea000383ffff */
.L_x_0:
[----:B------:R-:W0:Y:S01]  /*0eb0*/  LDCU UR4, c[0x0][0x3a8] ;  /* 0x00007500ff0477ac */ /* 0x000e220008000800 */
[----:B------:R-:W1:Y:S01]  /*0ec0*/  LDC.64 R24, c[0x0][0x388] ;  /* 0x0000e200ff187b82 */ /* 0x000e620000000a00 */
[----:B------:R-:W-:Y:S07]  /*0ed0*/  BSSY.RECONVERGENT B0, `(.L_x_13) ;  /* 0x000001c000007945 */ /* 0x000fee0003800200 */
[----:B------:R-:W2:Y:S08]  /*0ee0*/  LDC.64 R22, c[0x0][0x390] ;  /* 0x0000e400ff167b82 */ /* 0x000eb00000000a00 */
[----:B------:R-:W3:Y:S01]  /*0ef0*/  LDC.64 R14, c[0x0][0x3a0] ;  /* 0x0000e800ff0e7b82 */ /* 0x000ee20000000a00 */
[----:B0-----:R-:W-:-:S04]  /*0f00*/  I2FP.F32.S32 R0, UR4 ;  /* 0x0000000400007c45 */ /* 0x001fc80008201400 */
[----:B------:R-:W0:Y:S01]  /*0f10*/  MUFU.RCP R27, R0 ;  /* 0x00000000001b7308 */ /* 0x000e220000001000 */
[----:B-1----:R-:W-:-:S05]  /*0f20*/  IMAD.WIDE R24, R20, 0x30, R24 ;  /* 0x0000003014187825 */ /* 0x002fca00078e0218 */
[----:B-----5:R0:W-:Y:S02]  /*0f30*/  STG.E.64 desc[UR10][R24.64], R12 ;  /* 0x0000000c18007986 */ /* 0x0201e4000c101b0a */
[----:B------:R-:W1:Y:S01]  /*0f40*/  FCHK P0, R16, R0 ;  /* 0x0000000010007302 */ /* 0x000e620000000000 */
[C---:B--2---:R-:W-:Y:S01]  /*0f50*/  IMAD.WIDE R22, R20.reuse, 0x4, R22 ;  /* 0x0000000414167825 */ /* 0x044fe200078e0216 */
[----:B------:R2:W-:Y:S04]  /*0f60*/  STG.E.64 desc[UR10][R24.64+0x8], R6 ;  /* 0x0000080618007986 */ /* 0x0005e8000c101b0a */
[----:B------:R4:W-:Y:S01]  /*0f70*/  STG.E.64 desc[UR10][R24.64+0x10], R4 ;  /* 0x0000100418007986 */ /* 0x0009e2000c101b0a */
[----:B---3--:R-:W-:-:S03]  /*0f80*/  IMAD.WIDE R14, R20, 0x4, R14 ;  /* 0x00000004140e7825 */ /* 0x008fc600078e020e */
[----:B------:R3:W-:Y:S01]  /*0f90*/  STG.E.64 desc[UR10][R24.64+0x18], R2 ;  /* 0x0000180218007986 */ /* 0x0007e2000c101b0a */
[----:B0-----:R-:W-:-:S03]  /*0fa0*/  FFMA R12, -R0, R27, 1 ;  /* 0x3f800000000c7423 */ /* 0x001fc6000000011b */
[----:B------:R0:W-:Y:S01]  /*0fb0*/  STG.E.64 desc[UR10][R24.64+0x28], R8 ;  /* 0x0000280818007986 */ /* 0x0001e2000c101b0a */
[----:B--2---:R-:W-:-:S03]  /*0fc0*/  FFMA R7, R27, R12, R27 ;  /* 0x0000000c1b077223 */ /* 0x004fc6000000001b */
[----:B------:R0:W-:Y:S01]  /*0fd0*/  STG.E desc[UR10][R24.64+0x20], R17 ;  /* 0x0000201118007986 */ /* 0x0001e2000c10190a */
[----:B----4-:R-:W-:-:S03]  /*0fe0*/  FFMA R5, R7, R16, RZ ;  /* 0x0000001007057223 */ /* 0x010fc600000000ff */
[----:B------:R0:W-:Y:S01]  /*0ff0*/  STG.E desc[UR10][R22.64], R19 ;  /* 0x0000001316007986 */ /* 0x0001e2000c10190a */
[----:B---3--:R-:W-:-:S03]  /*1000*/  FFMA R2, -R0, R5, R16 ;  /* 0x0000000500027223 */ /* 0x008fc60000000110 */
[----:B------:R0:W-:Y:S01]  /*1010*/  STG.E desc[UR10][R10.64], R21 ;  /* 0x000000150a007986 */ /* 0x0001e2000c10190a */
[----:B------:R-:W-:-:S03]  /*1020*/  FFMA R5, R7, R2, R5 ;  /* 0x0000000207057223 */ /* 0x000fc60000000005 */
[----:B------:R0:W-:Y:S01]  /*1030*/  STG.E desc[UR10][R14.64], R18 ;  /* 0x000000120e007986 */ /* 0x0001e2000c10190a */
[----:B-1----:R-:W-:Y:S05]  /*1040*/  @!P0 BRA `(.L_x_14) ;  /* 0x0000000000108947 */ /* 0x002fea0003800000 */
[----:B------:R-:W-:Y:S02]  /*1050*/  MOV R26, R16 ;  /* 0x00000010001a7202 */ /* 0x000fe40000000f00 */
[----:B------:R-:W-:-:S07]  /*1060*/  MOV R31, 0x1080 ;  /* 0x00001080001f7802 */ /* 0x000fce0000000f00 */
[----:B0-----:R-:W-:Y:S05]  /*1070*/  CALL.REL.NOINC `($__internal_0_$__cuda_sm3x_div_rn_noftz_f32_slowpath) ;  /* 0x0000000000207944 */ /* 0x001fea0003c00000 */
[----:B------:R-:W-:-:S07]  /*1080*/  MOV R5, R0 ;  /* 0x0000000000057202 */ /* 0x000fce0000000f00 */
.L_x_14:
[----:B------:R-:W-:Y:S05]  /*1090*/  BSYNC.RECONVERGENT B0 ;  /* 0x0000000000007941 */ /* 0x000fea0003800200 */
.L_x_13:
[----:B------:R-:W0:Y:S02]  /*10a0*/  LDC.64 R2, c[0x0][0x380] ;  /* 0x0000e000ff027b82 */ /* 0x000e240000000a00 */
[----:B0-----:R-:W-:-:S05]  /*10b0*/  IMAD.WIDE R20, R20, 0x4, R2 ;  /* 0x0000000414147825 */ /* 0x001fca00078e0202 */
[----:B------:R-:W2:Y:S02]  /*10c0*/  LDG.E R0, desc[UR10][R20.64] ;  /* 0x0000000a14007981 */ /* 0x000ea4000c1e1900 */
[----:B--2---:R-:W-:-:S05]  /*10d0*/  FADD R5, R0, R5 ;  /* 0x0000000500057221 */ /* 0x004fca0000000000 */
[----:B------:R-:W-:Y:S01]  /*10e0*/  STG.E desc[UR10][R20.64], R5 ;  /* 0x0000000514007986 */ /* 0x000fe2000c10190a */
[----:B------:R-:W-:Y:S05]  /*10f0*/  EXIT ;  /* 0x000000000000794d */ /* 0x000fea0003800000 */
        .weak           $__internal_0_$__cuda_sm3x_div_rn_noftz_f32_slowpath
        .type           $__internal_0_$__cuda_sm3x_div_rn_noftz_f32_slowpath,@function
        .size           $__internal_0_$__cuda_sm3x_div_rn_noftz_f32_slowpath,(.L_x_36 - $__internal_0_$__cuda_sm3x_div_rn_noftz_f32_slowpath)
$__internal_0_$__cuda_sm3x_div_rn_noftz_f32_slowpath:
[----:B------:R-:W-:Y:S01]  /*1100*/  SHF.R.U32.HI R14, RZ, 0x17, R0 ;  /* 0x00000017ff0e7819 */ /* 0x000fe20000011600 */
[----:B------:R-:W-:Y:S01]  /*1110*/  BSSY.RECONVERGENT B1, `(.L_x_15) ;  /* 0x0000063000017945 */ /* 0x000fe20003800200 */
[----:B------:R-:W-:Y:S02]  /*1120*/  SHF.R.U32.HI R33, RZ, 0x17, R26 ;  /* 0x00000017ff217819 */ /* 0x000fe4000001161a */
[----:B------:R-:W-:Y:S02]  /*1130*/  LOP3.LUT R14, R14, 0xff, RZ, 0xc0, !PT ;  /* 0x000000ff0e0e7812 */ /* 0x000fe400078ec0ff */
[----:B------:R-:W-:Y:S02]  /*1140*/  LOP3.LUT R33, R33, 0xff, RZ, 0xc0, !PT ;  /* 0x000000ff21217812 */ /* 0x000fe400078ec0ff */
[----:B------:R-:W-:Y:S01]  /*1150*/  MOV R32, R26 ;  /* 0x0000001a00207202 */ /* 0x000fe20000000f00 */
[----:B------:R-:W-:Y:S01]  /*1160*/  VIADD R35, R14, 0xffffffff ;  /* 0xffffffff0e237836 */ /* 0x000fe20000000000 */
[----:B------:R-:W-:-:S04]  /*1170*/  IADD3 R34, PT, PT, R33, -0x1, RZ ;  /* 0xffffffff21227810 */ /* 0x000fc80007ffe0ff */
[----:B------:R-:W-:-:S04]  /*1180*/  ISETP.GT.U32.AND P0, PT, R35, 0xfd, PT ;  /* 0x000000fd2300780c */ /* 0x000fc80003f04070 */
[----:B------:R-:W-:-:S13]  /*1190*/  ISETP.GT.U32.OR P0, PT, R34, 0xfd, P0 ;  /* 0x000000fd2200780c */ /* 0x000fda0000704470 */
[----:B------:R-:W-:Y:S01]  /*11a0*/  @!P0 IMAD.MOV.U32 R15, RZ, RZ, RZ ;  /* 0x000000ffff0f8224 */ /* 0x000fe200078e00ff */
[----:B------:R-:W-:Y:S06]  /*11b0*/  @!P0 BRA `(.L_x_16) ;  /* 0x00000000005c8947 */ /* 0x000fec0003800000 */
[----:B------:R-:W-:Y:S02]  /*11c0*/  FSETP.GTU.FTZ.AND P0, PT, |R26|, +INF , PT ;  /* 0x7f8000001a00780b */ /* 0x000fe40003f1c200 */
[----:B------:R-:W-:-:S04]  /*11d0*/  FSETP.GTU.FTZ.AND P1, PT, |R0|, +INF , PT ;  /* 0x7f8000000000780b */ /* 0x000fc80003f3c200 */
[----:B------:R-:W-:-:S13]  /*11e0*/  PLOP3.LUT P0, PT, P0, P1, PT, 0xf8, 0x8f ;  /* 0x00000000008f781c */ /* 0x000fda0000703f70 */
[----:B------:R-:W-:Y:S05]  /*11f0*/  @P0 BRA `(.L_x_17) ;  /* 0x00000004004c0947 */ /* 0x000fea0003800000 */
[----:B------:R-:W-:-:S13]  /*1200*/  LOP3.LUT P0, RZ, R0, 0x7fffffff, R32, 0xc8, !PT ;  /* 0x7fffffff00ff7812 */ /* 0x000fda000780c820 */
[----:B------:R-:W-:Y:S05]  /*1210*/  @!P0 BRA `(.L_x_18) ;  /* 0x00000004003c8947 */ /* 0x000fea0003800000 */
[----:B------:R-:W-:Y:S02]  /*1220*/  FSETP.NEU.FTZ.AND P2, PT, |R26|, +INF , PT ;  /* 0x7f8000001a00780b */ /* 0x000fe40003f5d200 */
[----:B------:R-:W-:Y:S02]  /*1230*/  FSETP.NEU.FTZ.AND P1, PT, |R0|, +INF , PT ;  /* 0x7f8000000000780b */ /* 0x000fe40003f3d200 */
[----:B------:R-:W-:-:S11]  /*1240*/  FSETP.NEU.FTZ.AND P0, PT, |R26|, +INF , PT ;  /* 0x7f8000001a00780b */ /* 0x000fd60003f1d200 */
[----:B------:R-:W-:Y:S05]  /*1250*/  @!P1 BRA !P2, `(.L_x_18) ;  /* 0x00000004002c9947 */ /* 0x000fea0005000000 */
[----:B------:R-:W-:-:S04]  /*1260*/  LOP3.LUT P2, RZ, R32, 0x7fffffff, RZ, 0xc0, !PT ;  /* 0x7fffffff20ff7812 */ /* 0x000fc8000784c0ff */
[----:B------:R-:W-:-:S13]  /*1270*/  PLOP3.LUT P1, PT, P1, P2, PT, 0x2f, 0xf2 ;  /* 0x0000000000f2781c */ /* 0x000fda0000f24577 */
[----:B------:R-:W-:Y:S05]  /*1280*/  @P1 BRA `(.L_x_19) ;  /* 0x0000000400181947 */ /* 0x000fea0003800000 */
[----:B------:R-:W-:-:S04]  /*1290*/  LOP3.LUT P1, RZ, R0, 0x7fffffff, RZ, 0xc0, !PT ;  /* 0x7fffffff00ff7812 */ /* 0x000fc8000782c0ff */
[----:B------:R-:W-:-:S13]  /*12a0*/  PLOP3.LUT P0, PT, P0, P1, PT, 0x2f, 0xf2 ;  /* 0x0000000000f2781c */ /* 0x000fda0000702577 */
[----:B------:R-:W-:Y:S05]  /*12b0*/  @P0 BRA `(.L_x_20) ;  /* 0x0000000400000947 */ /* 0x000fea0003800000 */
[----:B------:R-:W-:Y:S02]  /*12c0*/  ISETP.GE.AND P0, PT, R34, RZ, PT ;  /* 0x000000ff2200720c */ /* 0x000fe40003f06270 */
[----:B------:R-:W-:-:S11]  /*12d0*/  ISETP.GE.AND P1, PT, R35, RZ, PT ;  /* 0x000000ff2300720c */ /* 0x000fd60003f26270 */
[----:B------:R-:W-:Y:S01]  /*12e0*/  @P0 MOV R15, RZ ;  /* 0x000000ff000f0202 */ /* 0x000fe20000000f00 */
[----:B------:R-:W-:Y:S01]  /*12f0*/  @!P0 FFMA R32, R26, 1.84467440737095516160e+19, RZ ;  /* 0x5f8000001a208823 */ /* 0x000fe200000000ff */
[----:B------:R-:W-:Y:S01]  /*1300*/  @!P0 MOV R15, 0xffffffc0 ;  /* 0xffffffc0000f8802 */ /* 0x000fe20000000f00 */
[----:B------:R-:W-:-:S04]  /*1310*/  @!P1 FFMA R0, R0, 1.84467440737095516160e+19, RZ ;  /* 0x5f80000000009823 */ /* 0x000fc800000000ff */
[----:B------:R-:W-:-:S07]  /*1320*/  @!P1 VIADD R15, R15, 0x40 ;  /* 0x000000400f0f9836 */ /* 0x000fce0000000000 */
.L_x_16:
[----:B------:R-:W-:Y:S01]  /*1330*/  LEA R35, R14, 0xc0800000, 0x17 ;  /* 0xc08000000e237811 */ /* 0x000fe200078eb8ff */
[----:B------:R-:W-:Y:S01]  /*1340*/  BSSY.RECONVERGENT B2, `(.L_x_21) ;  /* 0x0000036000027945 */ /* 0x000fe20003800200 */
[----:B------:R-:W-:Y:S02]  /*1350*/  IADD3 R37, PT, PT, R33, -0x7f, RZ ;  /* 0xffffff8121257810 */ /* 0x000fe40007ffe0ff */
[----:B------:R-:W-:-:S04]  /*1360*/  IADD3 R34, PT, PT, -R35, R0, RZ ;  /* 0x0000000023227210 */ /* 0x000fc80007ffe1ff */
[----:B------:R-:W0:Y:S01]  /*1370*/  MUFU.RCP R0, R34 ;  /* 0x0000002200007308 */ /* 0x000e220000001000 */
[----:B------:R-:W-:-:S04]  /*1380*/  FADD.FTZ R35, -R34, -RZ ;  /* 0x800000ff22237221 */ /* 0x000fc80000010100 */
[----:B0-----:R-:W-:-:S04]  /*1390*/  FFMA R33, R0, R35, 1 ;  /* 0x3f80000000217423 */ /* 0x001fc80000000023 */
[----:B------:R-:W-:Y:S01]  /*13a0*/  FFMA R33, R0, R33, R0 ;  /* 0x0000002100217223 */ /* 0x000fe20000000000 */
[C---:B------:R-:W-:Y:S01]  /*13b0*/  IMAD R0, R37.reuse, -0x800000, R32 ;  /* 0xff80000025007824 */ /* 0x040fe200078e0220 */
[----:B------:R-:W-:-:S03]  /*13c0*/  IADD3 R32, PT, PT, R37, 0x7f, -R14 ;  /* 0x0000007f25207810 */ /* 0x000fc60007ffe80e */
[----:B------:R-:W-:Y:S02]  /*13d0*/  FFMA R14, R0, R33, RZ ;  /* 0x00000021000e7223 */ /* 0x000fe400000000ff */
[----:B------:R-:W-:Y:S02]  /*13e0*/  IMAD.IADD R37, R32, 0x1, R15 ;  /* 0x0000000120257824 */ /* 0x000fe400078e020f */
[----:B------:R-:W-:-:S04]  /*13f0*/  FFMA R36, R35, R14, R0 ;  /* 0x0000000e23247223 */ /* 0x000fc80000000000 */
[----:B------:R-:W-:-:S04]  /*1400*/  FFMA R14, R33, R36, R14 ;  /* 0x00000024210e7223 */ /* 0x000fc8000000000e */
[----:B------:R-:W-:-:S04]  /*1410*/  FFMA R35, R35, R14, R0 ;  /* 0x0000000e23237223 */ /* 0x000fc80000000000 */
[----:B------:R-:W-:-:S05]  /*1420*/  FFMA R0, R33, R35, R14 ;  /* 0x0000002321007223 */ /* 0x000fca000000000e */
[----:B------:R-:W-:-:S04]  /*1430*/  SHF.R.U32.HI R15, RZ, 0x17, R0 ;  /* 0x00000017ff0f7819 */ /* 0x000fc80000011600 */
[----:B------:R-:W-:-:S04]  /*1440*/  LOP3.LUT R32, R15, 0xff, RZ, 0xc0, !PT ;  /* 0x000000ff0f207812 */ /* 0x000fc800078ec0ff */
[----:B------:R-:W-:-:S04]  /*1450*/  IADD3 R15, PT, PT, R32, R37, RZ ;  /* 0x00000025200f7210 */ /* 0x000fc80007ffe0ff */
[----:B------:R-:W-:-:S04]  /*1460*/  IADD3 R32, PT, PT, R15, -0x1, RZ ;  /* 0xffffffff0f207810 */ /* 0x000fc80007ffe0ff */
[----:B------:R-:W-:-:S13]  /*1470*/  ISETP.GE.U32.AND P0, PT, R32, 0xfe, PT ;  /* 0x000000fe2000780c */ /* 0x000fda0003f06070 */
[----:B------:R-:W-:Y:S05]  /*1480*/  @!P0 BRA `(.L_x_22) ;  /* 0x0000000000808947 */ /* 0x000fea0003800000 */
[----:B------:R-:W-:-:S13]  /*1490*/  ISETP.GT.AND P0, PT, R15, 0xfe, PT ;  /* 0x000000fe0f00780c */ /* 0x000fda0003f04270 */
[----:B------:R-:W-:Y:S05]  /*14a0*/  @P0 BRA `(.L_x_23) ;  /* 0x00000000006c0947 */ /* 0x000fea0003800000 */
[----:B------:R-:W-:-:S13]  /*14b0*/  ISETP.GE.AND P0, PT, R15, 0x1, PT ;  /* 0x000000010f00780c */ /* 0x000fda0003f06270 */
[----:B------:R-:W-:Y:S05]  /*14c0*/  @P0 BRA `(.L_x_24) ;  /* 0x0000000000740947 */ /* 0x000fea0003800000 */
[----:B------:R-:W-:Y:S02]  /*14d0*/  ISETP.GE.AND P0, PT, R15, -0x18, PT ;  /* 0xffffffe80f00780c */ /* 0x000fe40003f06270 */
[----:B------:R-:W-:-:S11]  /*14e0*/  LOP3.LUT R0, R0, 0x80000000, RZ, 0xc0, !PT ;  /* 0x8000000000007812 */ /* 0x000fd600078ec0ff */
[----:B------:R-:W-:Y:S05]  /*14f0*/  @!P0 BRA `(.L_x_24) ;  /* 0x0000000000688947 */ /* 0x000fea0003800000 */
[CCC-:B------:R-:W-:Y:S01]  /*1500*/  FFMA.RZ R34, R33.reuse, R35.reuse, R14.reuse ;  /* 0x0000002321227223 */ /* 0x1c0fe2000000c00e */
[CCC-:B------:R-:W-:Y:S01]  /*1510*/  FFMA.RP R32, R33.reuse, R35.reuse, R14.reuse ;  /* 0x0000002321207223 */ /* 0x1c0fe2000000800e */
[----:B------:R-:W-:Y:S01]  /*1520*/  FFMA.RM R33, R33, R35, R14 ;  /* 0x0000002321217223 */ /* 0x000fe2000000400e */
[C---:B------:R-:W-:Y:S02]  /*1530*/  ISETP.NE.AND P2, PT, R15.reuse, RZ, PT ;  /* 0x000000ff0f00720c */ /* 0x040fe40003f45270 */
[----:B------:R-:W-:Y:S02]  /*1540*/  LOP3.LUT R34, R34, 0x7fffff, RZ, 0xc0, !PT ;  /* 0x007fffff22227812 */ /* 0x000fe400078ec0ff */
[----:B------:R-:W-:Y:S01]  /*1550*/  FSETP.NEU.FTZ.AND P0, PT, R32, R33, PT ;  /* 0x000000212000720b */ /* 0x000fe20003f1d000 */
[C---:B------:R-:W-:Y:S01]  /*1560*/  VIADD R33, R15.reuse, 0x20 ;  /* 0x000000200f217836 */ /* 0x040fe20000000000 */
[----:B------:R-:W-:Y:S02]  /*1570*/  LOP3.LUT R34, R34, 0x800000, RZ, 0xfc, !PT ;  /* 0x0080000022227812 */ /* 0x000fe400078efcff */
[----:B------:R-:W-:-:S02]  /*1580*/  ISETP.NE.AND P1, PT, R15, RZ, PT ;  /* 0x000000ff0f00720c */ /* 0x000fc40003f25270 */
[----:B------:R-:W-:Y:S02]  /*1590*/  IADD3 R15, PT, PT, -R15, RZ, RZ ;  /* 0x000000ff0f0f7210 */ /* 0x000fe40007ffe1ff */
[----:B------:R-:W-:Y:S02]  /*15a0*/  SHF.L.U32 R33, R34, R33, RZ ;  /* 0x0000002122217219 */ /* 0x000fe400000006ff */
[----:B------:R-:W-:Y:S02]  /*15b0*/  SEL R15, R15, RZ, P2 ;  /* 0x000000ff0f0f7207 */ /* 0x000fe40001000000 */
[----:B------:R-:W-:Y:S02]  /*15c0*/  ISETP.NE.AND P1, PT, R33, RZ, P1 ;  /* 0x000000ff2100720c */ /* 0x000fe40000f25270 */
[----:B------:R-:W-:Y:S02]  /*15d0*/  SHF.R.U32.HI R15, RZ, R15, R34 ;  /* 0x0000000fff0f7219 */ /* 0x000fe40000011622 */
[----:B------:R-:W-:-:S02]  /*15e0*/  PLOP3.LUT P0, PT, P0, P1, PT, 0xf8, 0x8f ;  /* 0x00000000008f781c */ /* 0x000fc40000703f70 */
[----:B------:R-:W-:Y:S02]  /*15f0*/  SHF.R.U32.HI R33, RZ, 0x1, R15 ;  /* 0x00000001ff217819 */ /* 0x000fe4000001160f */
[----:B------:R-:W-:-:S04]  /*1600*/  SEL R14, RZ, 0x1, !P0 ;  /* 0x00000001ff0e7807 */ /* 0x000fc80004000000 */
[----:B------:R-:W-:-:S04]  /*1610*/  LOP3.LUT R14, R14, 0x1, R33, 0xf8, !PT ;  /* 0x000000010e0e7812 */ /* 0x000fc800078ef821 */
[----:B------:R-:W-:-:S04]  /*1620*/  LOP3.LUT R14, R14, R15, RZ, 0xc0, !PT ;  /* 0x0000000f0e0e7212 */ /* 0x000fc800078ec0ff */
[----:B------:R-:W-:-:S04]  /*1630*/  IADD3 R33, PT, PT, R33, R14, RZ ;  /* 0x0000000e21217210 */ /* 0x000fc80007ffe0ff */
[----:B------:R-:W-:Y:S01]  /*1640*/  LOP3.LUT R0, R33, R0, RZ, 0xfc, !PT ;  /* 0x0000000021007212 */ /* 0x000fe200078efcff */
[----:B------:R-:W-:Y:S06]  /*1650*/  BRA `(.L_x_24) ;  /* 0x0000000000107947 */ /* 0x000fec0003800000 */
.L_x_23:
[----:B------:R-:W-:-:S04]  /*1660*/  LOP3.LUT R0, R0, 0x80000000, RZ, 0xc0, !PT ;  /* 0x8000000000007812 */ /* 0x000fc800078ec0ff */
[----:B------:R-:W-:Y:S01]  /*1670*/  LOP3.LUT R0, R0, 0x7f800000, RZ, 0xfc, !PT ;  /* 0x7f80000000007812 */ /* 0x000fe200078efcff */
[----:B------:R-:W-:Y:S06]  /*1680*/  BRA `(.L_x_24) ;  /* 0x0000000000047947 */ /* 0x000fec0003800000 */
.L_x_22:
[----:B------:R-:W-:-:S07]  /*1690*/  IMAD R0, R37, 0x800000, R0 ;  /* 0x0080000025007824 */ /* 0x000fce00078e0200 */
.L_x_24:
[----:B------:R-:W-:Y:S05]  /*16a0*/  BSYNC.RECONVERGENT B2 ;  /* 0x0000000000027941 */ /* 0x000fea0003800200 */
.L_x_21:
[----:B------:R-:W-:Y:S05]  /*16b0*/  BRA `(.L_x_25) ;  /* 0x0000000000207947 */ /* 0x000fea0003800000 */
.L_x_20:
[----:B------:R-:W-:-:S04]  /*16c0*/  LOP3.LUT R0, R0, 0x80000000, R32, 0x48, !PT ;  /* 0x8000000000007812 */ /* 0x000fc800078e4820 */
[----:B------:R-:W-:Y:S01]  /*16d0*/  LOP3.LUT R0, R0, 0x7f800000, RZ, 0xfc, !PT ;  /* 0x7f80000000007812 */ /* 0x000fe200078efcff */
[----:B------:R-:W-:Y:S06]  /*16e0*/  BRA `(.L_x_25) ;  /* 0x0000000000147947 */ /* 0x000fec0003800000 */
.L_x_19:
[----:B------:R-:W-:Y:S01]  /*16f0*/  LOP3.LUT R0, R0, 0x80000000, R32, 0x48, !PT ;  /* 0x8000000000007812 */ /* 0x000fe200078e4820 */
[----:B------:R-:W-:Y:S06]  /*1700*/  BRA `(.L_x_25) ;  /* 0x00000000000c7947 */ /* 0x000fec0003800000 */
.L_x_18:
[----:B------:R-:W0:Y:S01]  /*1710*/  MUFU.RSQ R0, -QNAN ;  /* 0xffc0000000007908 */ /* 0x000e220000001400 */
[----:B------:R-:W-:Y:S05]  /*1720*/  BRA `(.L_x_25) ;  /* 0x0000000000047947 */ /* 0x000fea0003800000 */
.L_x_17:
[----:B------:R-:W-:-:S07]  /*1730*/  FADD.FTZ R0, R26, R0 ;  /* 0x000000001a007221 */ /* 0x000fce0000010000 */
.L_x_25:
[----:B------:R-:W-:Y:S05]  /*1740*/  BSYNC.RECONVERGENT B1 ;  /* 0x0000000000017941 */ /* 0x000fea0003800200 */
.L_x_15:
[----:B------:R-:W-:Y:S01]  /*1750*/  HFMA2 R15, -RZ, RZ, 0, 0 ;  /* 0x00000000ff0f7431 */ /* 0x000fe200000001ff */
[----:B------:R-:W-:-:S04]  /*1760*/  MOV R14, R31 ;  /* 0x0000001f000e7202 */ /* 0x000fc80000000f00 */
[----:B0-----:R-:W-:Y:S05]  /*1770*/  RET.REL.NODEC R14 `(_Z2piPfP17curandStateXORWOWS_S_S_i) ;  /* 0xffffffe80e207950 */ /* 0x001fea0003c3ffff */
.L_x_26:
[----:B------:R-:W-:-:S00]  /*1780*/  BRA `(.L_x_26) ;  /* 0xfffffffc00fc7947 */ /* 0x000fc0000383ffff */
[----:B------:R-:W-:-:S00]  /*1790*/  NOP ;  /* 0x0000000000007918 */ /* 0x000fc00000000000 */
        /* <DEDUP_REMOVED lines=14> */
.L_x_36:


//--------------------- .text._Z11initThreadsPfP17curandStateXORWOWS_S_S_ --------------------------
	.section	.text._Z11initThreadsPfP17curandStateXORWOWS_S_S_,"ax",@progbits
	.align	128
        .global         _Z11initThreadsPfP17curandStateXORWOWS_S_S_
        .type           _Z11initThreadsPfP17curandStateXORWOWS_S_S_,@function
        .size           _Z11initThreadsPfP17curandStateXORWOWS_S_S_,(.L_x_38 - _Z11initThreadsPfP17curandStateXORWOWS_S_S_)
        .other          _Z11initThreadsPfP17curandStateXORWOWS_S_S_,@"STO_CUDA_ENTRY STV_DEFAULT"
_Z11initThreadsPfP17curandStateXORWOWS_S_S_:
.text._Z11initThreadsPfP17curandStateXORWOWS_S_S_:
[----:B------:R-:W-:Y:S01]  /*0000*/  LDC R1, c[0x0][0x37c] ;  /* 0x0000df00ff017b82 */ /* 0x000fe20000000800 */
[----:B------:R-:W0:Y:S07]  /*0010*/  S2R R5, SR_TID.X ;  /* 0x0000000000057919 */ /* 0x000e2e0000002100 */
[----:B------:R-:W0:Y:S01]  /*0020*/  S2UR UR4, SR_CTAID.X ;  /* 0x00000000000479c3 */ /* 0x000e220000002500 */
[----:B------:R-:W-:Y:S07]  /*0030*/  BSSY.RECONVERGENT B0, `(.L_x_27) ;  /* 0x00000eb000007945 */ /* 0x000fee0003800200 */
[----:B------:R-:W0:Y:S08]  /*0040*/  LDC R0, c[0x0][0x360] ;  /* 0x0000d800ff007b82 */ /* 0x000e300000000800 */
[----:B------:R-:W1:Y:S01]  /*0050*/  LDC.64 R2, c[0x0][0x388] ;  /* 0x0000e200ff027b82 */ /* 0x000e620000000a00 */
[----:B0-----:R-:W-:Y:S01]  /*0060*/  IMAD R0, R0, UR4, R5 ;  /* 0x0000000400007c24 */ /* 0x001fe2000f8e0205 */
[----:B------:R-:W0:Y:S01]  /*0070*/  LDCU.64 UR4, c[0x0][0x358] ;  /* 0x00006b00ff0477ac */ /* 0x000e220008000a00 */
[----:B------:R-:W-:-:S03]  /*0080*/  IMAD.MOV.U32 R5, RZ, RZ, -0x266e14b1 ;  /* 0xd991eb4fff057424 */ /* 0x000fc600078e00ff */
[C---:B------:R-:W-:Y:S02]  /*0090*/  LOP3.LUT R4, R0.reuse, 0xaad26b49, RZ, 0x3c, !PT ;  /* 0xaad26b4900047812 */ /* 0x040fe400078e3cff */
[C---:B------:R-:W-:Y:S01]  /*00a0*/  ISETP.GT.AND P0, PT, R0.reuse, -0x1, PT ;  /* 0xffffffff0000780c */ /* 0x040fe20003f04270 */
[----:B-1----:R-:W-:-:S03]  /*00b0*/  IMAD.WIDE R2, R0, 0x30, R2 ;  /* 0x0000003000027825 */ /* 0x002fc600078e0202 */
[----:B------:R-:W-:Y:S01]  /*00c0*/  SEL R5, R5, 0x8bf16996, P0 ;  /* 0x8bf1699605057807 */ /* 0x000fe20000000000 */
[----:B------:R-:W-:Y:S01]  /*00d0*/  IMAD R4, R4, 0x4182bed5, RZ ;  /* 0x4182bed504047824 */ /* 0x000fe200078e02ff */
[----:B------:R-:W-:Y:S02]  /*00e0*/  ISETP.NE.AND P0, PT, R0, RZ, PT ;  /* 0x000000ff0000720c */ /* 0x000fe40003f05270 */
[C---:B------:R-:W-:Y:S01]  /*00f0*/  LOP3.LUT R10, R5.reuse, 0x5491333, RZ, 0x3c, !PT ;  /* 0x05491333050a7812 */ /* 0x040fe200078e3cff */
[C---:B------:R-:W-:Y:S01]  /*0100*/  VIADD R9, R5.reuse, 0x1f123bb5 ;  /* 0x1f123bb505097836 */ /* 0x040fe20000000000 */
[----:B------:R-:W-:Y:S01]  /*0110*/  IADD3 R6, PT, PT, R5, 0x64f0c9, R4 ;  /* 0x0064f0c905067810 */ /* 0x000fe20007ffe004 */
[C---:B------:R-:W-:Y:S01]  /*0120*/  VIADD R7, R4.reuse, 0x75bcd15 ;  /* 0x075bcd1504077836 */ /* 0x040fe20000000000 */
[C---:B------:R-:W-:Y:S01]  /*0130*/  LOP3.LUT R8, R4.reuse, 0x159a55e5, RZ, 0x3c, !PT ;  /* 0x159a55e504087812 */ /* 0x040fe200078e3cff */
[----:B------:R-:W-:Y:S01]  /*0140*/  VIADD R11, R4, 0x583f19 ;  /* 0x00583f19040b7836 */ /* 0x000fe20000000000 */
[----:B------:R-:W-:-:S02]  /*0150*/  SHF.R.S32.HI R4, RZ, 0x1f, R0 ;  /* 0x0000001fff047819 */ /* 0x000fc40000011400 */
[----:B0-----:R0:W-:Y:S04]  /*0160*/  STG.E.64 desc[UR4][R2.64], R6 ;  /* 0x0000000602007986 */ /* 0x0011e8000c101b04 */
[----:B------:R0:W-:Y:S04]  /*0170*/  STG.E.64 desc[UR4][R2.64+0x8], R8 ;  /* 0x0000080802007986 */ /* 0x0001e8000c101b04 */
[----:B------:R0:W-:Y:S01]  /*0180*/  STG.E.64 desc[UR4][R2.64+0x10], R10 ;  /* 0x0000100a02007986 */ /* 0x0001e2000c101b04 */
[----:B------:R-:W-:Y:S05]  /*0190*/  @!P0 BRA `(.L_x_28) ;  /* 0x0000000c00508947 */ /* 0x000fea0003800000 */
[----:B0-----:R-:W-:Y:S02]  /*01a0*/  IMAD.MOV.U32 R10, RZ, RZ, R4 ;  /* 0x000000ffff0a7224 */ /* 0x001fe400078e0004 */
[----:B------:R-:W-:Y:S02]  /*01b0*/  IMAD.MOV.U32 R11, RZ, RZ, RZ ;  /* 0x000000ffff0b7224 */ /* 0x000fe400078e00ff */
[----:B------:R-:W-:-:S07]  /*01c0*/  IMAD.MOV.U32 R13, RZ, RZ, R0 ;  /* 0x000000ffff0d7224 */ /* 0x000fce00078e0000 */
.L_x_34:
[----:B0-----:R-:W-:Y:S01]  /*01d0*/  LOP3.LUT R2, R13, 0x3, RZ, 0xc0, !PT ;  /* 0x000000030d027812 */ /* 0x001fe200078ec0ff */
[----:B------:R-:W-:Y:S03]  /*01e0*/  BSSY.RECONVERGENT B1, `(.L_x_29) ;  /* 0x00000c9000017945 */ /* 0x000fe60003800200 */
[----:B------:R-:W-:-:S04]  /*01f0*/  ISETP.NE.U32.AND P0, PT, R2, RZ, PT ;  /* 0x000000ff0200720c */ /* 0x000fc80003f05070 */
[----:B------:R-:W-:-:S13]  /*0200*/  ISETP.NE.AND.EX P0, PT, RZ, RZ, PT, P0 ;  /* 0x000000ffff00720c */ /* 0x000fda0003f05300 */
[----:B------:R-:W-:Y:S05]  /*0210*/  @!P0 BRA `(.L_x_30) ;  /* 0x0000000c00148947 */ /* 0x000fea0003800000 */
[----:B------:R-:W0:Y:S01]  /*0220*/  LDC.64 R6, c[0x4][RZ] ;  /* 0x01000000ff067b82 */ /* 0x000e220000000a00 */
[----:B------:R-:W-:Y:S02]  /*0230*/  IMAD.MOV.U32 R12, RZ, RZ, RZ ;  /* 0x000000ffff0c7224 */ /* 0x000fe400078e00ff */
[----:B0-----:R-:W-:-:S07]  /*0240*/  IMAD.WIDE.U32 R6, R11, 0xc80, R6 ;  /* 0x00000c800b067825 */ /* 0x001fce00078e0006 */
.L_x_33:
[----:B0-----:R-:W-:Y:S02]  /*0250*/  CS2R R14, SRZ ;  /* 0x00000000000e7805 */ /* 0x001fe4000001ff00 */
[----:B------:R-:W-:Y:S02]  /*0260*/  CS2R R2, SRZ ;  /* 0x0000000000027805 */ /* 0x000fe4000001ff00 */
[----:B------:R-:W-:-:S07]  /*0270*/  CS2R R4, SRZ ;  /* 0x0000000000047805 */ /* 0x000fce000001ff00 */
.L_x_32:
[----:B------:R-:W0:Y:S02]  /*0280*/  LDC.64 R8, c[0x0][0x388] ;  /* 0x0000e200ff087b82 */ /* 0x000e240000000a00 */
[----:B0-----:R-:W-:-:S04]  /*0290*/  IMAD.WIDE R8, R0, 0x30, R8 ;  /* 0x0000003000087825 */ /* 0x001fc800078e0208 */
[----:B------:R-:W-:-:S05]  /*02a0*/  IMAD.WIDE.U32 R8, R15, 0x4, R8 ;  /* 0x000000040f087825 */ /* 0x000fca00078e0008 */
[----:B------:R0:W5:Y:S01]  /*02b0*/  LDG.E R16, desc[UR4][R8.64+0x4] ;  /* 0x0000040408107981 */ /* 0x000162000c1e1900 */
[----:B------:R-:W-:-:S07]  /*02c0*/  IMAD.MOV.U32 R17, RZ, RZ, RZ ;  /* 0x000000ffff117224 */ /* 0x000fce00078e00ff */
.L_x_31:
[----:B-----5:R-:W-:Y:S01]  /*02d0*/  SHF.R.U32.HI R22, RZ, R17, R16 ;  /* 0x00000011ff167219 */ /* 0x020fe20000011610 */
[----:B0-----:R-:W-:-:S03]  /*02e0*/  IMAD.SHL.U32 R8, R15, 0x20, RZ ;  /* 0x000000200f087824 */ /* 0x001fc600078e00ff */
[----:B------:R-:W-:Y:S01]  /*02f0*/  LOP3.LUT R9, R22, 0x1, RZ, 0xc0, !PT ;  /* 0x0000000116097812 */ /* 0x000fe200078ec0ff */
[----:B------:R-:W-:-:S03]  /*0300*/  IMAD.IADD R8, R8, 0x1, R17 ;  /* 0x0000000108087824 */ /* 0x000fc600078e0211 */
[----:B------:R-:W-:Y:S01]  /*0310*/  ISETP.NE.U32.AND P0, PT, R9, 0x1, PT ;  /* 0x000000010900780c */ /* 0x000fe20003f05070 */
[----:B------:R-:W-:-:S03]  /*0320*/  IMAD R9, R8, 0x5, RZ ;  /* 0x0000000508097824 */ /* 0x000fc600078e02ff */
[----:B------:R-:W-:Y:S01]  /*0330*/  R2P PR, R22, 0x7e ;  /* 0x0000007e16007804 */ /* 0x000fe20000000000 */
[----:B------:R-:W-:-:S08]  /*0340*/  IMAD.WIDE.U32 R8, R9, 0x4, R6 ;  /* 0x0000000409087825 */ /* 0x000fd000078e0006 */
[----:B------:R-:W2:Y:S04]  /*0350*/  @!P0 LDG.E R19, desc[UR4][R8.64] ;  /* 0x0000000408138981 */ /* 0x000ea8000c1e1900 */
[----:B------:R-:W3:Y:S04]  /*0360*/  @P1 LDG.E R21, desc[UR4][R8.64+0x14] ;  /* 0x0000140408151981 */ /* 0x000ee8000c1e1900 */
[----:B------:R-:W4:Y:S04]  /*0370*/  @!P0 LDG.E R18, desc[UR4][R8.64+0x10] ;  /* 0x0000100408128981 */ /* 0x000f28000c1e1900 */
[----:B------:R-:W4:Y:S04]  /*0380*/  @P2 LDG.E R23, desc[UR4][R8.64+0x28] ;  /* 0x0000280408172981 */ /* 0x000f28000c1e1900 */
[----:B------:R-:W4:Y:S04]  /*0390*/  @P1 LDG.E R20, desc[UR4][R8.64+0x24] ;  /* 0x0000240408141981 */ /* 0x000f28000c1e1900 */
[----:B------:R-:W4:Y:S04]  /*03a0*/  @P3 LDG.E R25, desc[UR4][R8.64+0x3c] ;  /* 0x00003c0408193981 */ /* 0x000f28000c1e1900 */
[----:B------:R-:W4:Y:S04]  /*03b0*/  @P2 LDG.E R24, desc[UR4][R8.64+0x38] ;  /* 0x0000380408182981 */ /* 0x000f28000c1e1900 */
[----:B------:R-:W4:Y:S04]  /*03c0*/  @P4 LDG.E R27, desc[UR4][R8.64+0x50] ;  /* 0x00005004081b4981 */ /* 0x000f28000c1e1900 */
[----:B------:R-:W4:Y:S01]  /*03d0*/  @P5 LDG.E R29, desc[UR4][R8.64+0x64] ;  /* 0x00006404081d5981 */ /* 0x000f22000c1e1900 */
[----:B--2---:R-:W-:-:S03]  /*03e0*/  @!P0 LOP3.LUT R14, R14, R19, RZ, 0x3c, !PT ;  /* 0x000000130e0e8212 */ /* 0x004fc600078e3cff */
[----:B------:R-:W2:Y:S01]  /*03f0*/  @!P0 LDG.E R19, desc[UR4][R8.64+0x4] ;  /* 0x0000040408138981 */ /* 0x000ea2000c1e1900 */
[----:B---3--:R-:W-:-:S03]  /*0400*/  @P1 LOP3.LUT R14, R14, R21, RZ, 0x3c, !PT ;  /* 0x000000150e0e1212 */ /* 0x008fc600078e3cff */
[----:B------:R-:W3:Y:S01]  /*0410*/  @!P0 LDG.E R21, desc[UR4][R8.64+0xc] ;  /* 0x00000c0408158981 */ /* 0x000ee2000c1e1900 */
[----:B----4-:R-:W-:-:S03]  /*0420*/  @!P0 LOP3.LUT R3, R3, R18, RZ, 0x3c, !PT ;  /* 0x0000001203038212 */ /* 0x010fc600078e3cff */
[----:B------:R-:W4:Y:S01]  /*0430*/  @!P0 LDG.E R18, desc[UR4][R8.64+0x8] ;  /* 0x0000080408128981 */ /* 0x000f22000c1e1900 */
[----:B------:R-:W-:-:S03]  /*0440*/  @P2 LOP3.LUT R14, R14, R23, RZ, 0x3c, !PT ;  /* 0x000000170e0e2212 */ /* 0x000fc600078e3cff */
[----:B------:R-:W4:Y:S01]  /*0450*/  @P1 LDG.E R23, desc[UR4][R8.64+0x18] ;  /* 0x0000180408171981 */ /* 0x000f22000c1e1900 */
[----:B------:R-:W-:-:S03]  /*0460*/  @P1 LOP3.LUT R3, R3, R20, RZ, 0x3c, !PT ;  /* 0x0000001403031212 */ /* 0x000fc600078e3cff */
[----:B------:R-:W4:Y:S01]  /*0470*/  @P1 LDG.E R20, desc[UR4][R8.64+0x1c] ;  /* 0x00001c0408141981 */ /* 0x000f22000c1e1900 */
[----:B------:R-:W-:-:S03]  /*0480*/  @P3 LOP3.LUT R14, R14, R25, RZ, 0x3c, !PT ;  /* 0x000000190e0e3212 */ /* 0x000fc600078e3cff */
[----:B------:R-:W4:Y:S01]  /*0490*/  @P1 LDG.E R25, desc[UR4][R8.64+0x20] ;  /* 0x0000200408191981 */ /* 0x000f22000c1e1900 */
[----:B------:R-:W-:-:S03]  /*04a0*/  @P2 LOP3.LUT R3, R3, R24, RZ, 0x3c, !PT ;  /* 0x0000001803032212 */ /* 0x000fc600078e3cff */
[----:B------:R-:W4:Y:S01]  /*04b0*/  @P3 LDG.E R24, desc[UR4][R8.64+0x4c] ;  /* 0x00004c0408183981 */ /* 0x000f22000c1e1900 */
[----:B--2---:R-:W-:-:S03]  /*04c0*/  @!P0 LOP3.LUT R4, R4, R19, RZ, 0x3c, !PT ;  /* 0x0000001304048212 */ /* 0x004fc600078e3cff */
[----:B------:R-:W2:Y:S01]  /*04d0*/  @P2 LDG.E R19, desc[UR4][R8.64+0x2c] ;  /* 0x00002c0408132981 */ /* 0x000ea2000c1e1900 */
[----:B---3--:R-:W-:-:S03]  /*04e0*/  @!P0 LOP3.LUT R2, R2, R21, RZ, 0x3c, !PT ;  /* 0x0000001502028212 */ /* 0x008fc600078e3cff */
[----:B------:R-:W3:Y:S01]  /*04f0*/  @P2 LDG.E R21, desc[UR4][R8.64+0x34] ;  /* 0x0000340408152981 */ /* 0x000ee2000c1e1900 */
[----:B----4-:R-:W-:-:S03]  /*0500*/  @!P0 LOP3.LUT R5, R5, R18, RZ, 0x3c, !PT ;  /* 0x0000001205058212 */ /* 0x010fc600078e3cff */
[----:B------:R-:W4:Y:S01]  /*0510*/  @P2 LDG.E R18, desc[UR4][R8.64+0x30] ;  /* 0x0000300408122981 */ /* 0x000f22000c1e1900 */
        /* <DEDUP_REMOVED lines=10> */
[----:B--2---:R-:W-:-:S03]  /*05c0*/  @P2 LOP3.LUT R4, R4, R19, RZ, 0x3c, !PT ;  /* 0x0000001304042212 */ /* 0x004fc600078e3cff */
[----:B------:R-:W2:Y:S01]  /*05d0*/  @P4 LDG.E R19, desc[UR4][R8.64+0x54] ;  /* 0x0000540408134981 */ /* 0x000ea2000c1e1900 */
[----:B---3--:R-:W-:-:S03]  /*05e0*/  @P2 LOP3.LUT R2, R2, R21, RZ, 0x3c, !PT ;  /* 0x0000001502022212 */ /* 0x008fc600078e3cff */
[----:B------:R-:W3:Y:S01]  /*05f0*/  @P4 LDG.E R21, desc[UR4][R8.64+0x5c] ;  /* 0x00005c0408154981 */ /* 0x000ee2000c1e1900 */
[----:B----4-:R-:W-:-:S03]  /*0600*/  @P2 LOP3.LUT R5, R5, R18, RZ, 0x3c, !PT ;  /* 0x0000001205052212 */ /* 0x010fc600078e3cff */
        /* <DEDUP_REMOVED lines=9> */
[----:B------:R-:W-:Y:S02]  /*06a0*/  LOP3.LUT P0, RZ, R22, 0x80, RZ, 0xc0, !PT ;  /* 0x0000008016ff7812 */ /* 0x000fe4000780c0ff */
[----:B------:R-:W-:-:S04]  /*06b0*/  @P5 LOP3.LUT R14, R14, R29, RZ, 0x3c, !PT ;  /* 0x0000001d0e0e5212 */ /* 0x000fc800078e3cff */
[----:B------:R-:W-:-:S07]  /*06c0*/  @P6 LOP3.LUT R14, R14, R27, RZ, 0x3c, !PT ;  /* 0x0000001b0e0e6212 */ /* 0x000fce00078e3cff */
[----:B------:R-:W4:Y:S04]  /*06d0*/  @P0 LDG.E R27, desc[UR4][R8.64+0x8c] ;  /* 0x00008c04081b0981 */ /* 0x000f28000c1e1900 */
        /* <DEDUP_REMOVED lines=15> */
[----:B------:R-:W-:Y:S02]  /*07d0*/  @P0 LOP3.LUT R14, R14, R27, RZ, 0x3c, !PT ;  /* 0x0000001b0e0e0212 */ /* 0x000fe400078e3cff */
[----:B--2---:R-:W-:Y:S02]  /*07e0*/  @P6 LOP3.LUT R4, R4, R19, RZ, 0x3c, !PT ;  /* 0x0000001304046212 */ /* 0x004fe400078e3cff */
[----:B---3--:R-:W-:Y:S02]  /*07f0*/  @P6 LOP3.LUT R2, R2, R21, RZ, 0x3c, !PT ;  /* 0x0000001502026212 */ /* 0x008fe400078e3cff */
[----:B----4-:R-:W-:Y:S02]  /*0800*/  @P6 LOP3.LUT R5, R5, R18, RZ, 0x3c, !PT ;  /* 0x0000001205056212 */ /* 0x010fe400078e3cff */
[----:B------:R-:W-:Y:S02]  /*0810*/  @P0 LOP3.LUT R4, R4, R23, RZ, 0x3c, !PT ;  /* 0x0000001704040212 */ /* 0x000fe400078e3cff */
[----:B------:R-:W-:-:S02]  /*0820*/  @P6 LOP3.LUT R3, R3, R20, RZ, 0x3c, !PT ;  /* 0x0000001403036212 */ /* 0x000fc400078e3cff */
[----:B------:R-:W-:Y:S02]  /*0830*/  @P0 LOP3.LUT R2, R2, R25, RZ, 0x3c, !PT ;  /* 0x0000001902020212 */ /* 0x000fe400078e3cff */
[----:B------:R-:W-:Y:S02]  /*0840*/  @P0 LOP3.LUT R3, R3, R26, RZ, 0x3c, !PT ;  /* 0x0000001a03030212 */ /* 0x000fe400078e3cff */
[----:B------:R-:W-:Y:S02]  /*0850*/  @P0 LOP3.LUT R5, R5, R24, RZ, 0x3c, !PT ;  /* 0x0000001805050212 */ /* 0x000fe400078e3cff */
[----:B------:R-:W-:-:S13]  /*0860*/  R2P PR, R22.B1, 0x7f ;  /* 0x0000007f16007804 */ /* 0x000fda0000001000 */
[----:B------:R-:W2:Y:S04]  /*0870*/  @P0 LDG.E R19, desc[UR4][R8.64+0xa0] ;  /* 0x0000a00408130981 */ /* 0x000ea8000c1e1900 */
[----:B------:R-:W3:Y:S04]  /*0880*/  @P1 LDG.E R21, desc[UR4][R8.64+0xb4] ;  /* 0x0000b40408151981 */ /* 0x000ee8000c1e1900 */
[----:B------:R-:W4:Y:S04]  /*0890*/  @P2 LDG.E R23, desc[UR4][R8.64+0xc8] ;  /* 0x0000c80408172981 */ /* 0x000f28000c1e1900 */
[----:B------:R-:W4:Y:S04]  /*08a0*/  @P0 LDG.E R20, desc[UR4][R8.64+0xa8] ;  /* 0x0000a80408140981 */ /* 0x000f28000c1e1900 */
[----:B------:R-:W4:Y:S04]  /*08b0*/  @P0 LDG.E R24, desc[UR4][R8.64+0xb0] ;  /* 0x0000b00408180981 */ /* 0x000f28000c1e1900 */
[----:B------:R-:W4:Y:S04]  /*08c0*/  @P3 LDG.E R25, desc[UR4][R8.64+0xdc] ;  /* 0x0000dc0408193981 */ /* 0x000f28000c1e1900 */
[----:B------:R-:W4:Y:S04]  /*08d0*/  @P1 LDG.E R18, desc[UR4][R8.64+0xbc] ;  /* 0x0000bc0408121981 */ /* 0x000f28000c1e1900 */
        /* <DEDUP_REMOVED lines=20> */
[----:B---3--:R-:W-:Y:S02]  /*0a20*/  @P0 LOP3.LUT R2, R2, R21, RZ, 0x3c, !PT ;  /* 0x0000001502020212 */ /* 0x008fe400078e3cff */
[----:B------:R-:W-:Y:S01]  /*0a30*/  LOP3.LUT P0, RZ, R22, 0x8000, RZ, 0xc0, !PT ;  /* 0x0000800016ff7812 */ /* 0x000fe2000780c0ff */
[----:B------:R-:W3:Y:S01]  /*0a40*/  @P2 LDG.E R21, desc[UR4][R8.64+0xcc] ;  /* 0x0000cc0408152981 */ /* 0x000ee2000c1e1900 */
[----:B----4-:R-:W-:-:S03]  /*0a50*/  @P1 LOP3.LUT R4, R4, R23, RZ, 0x3c, !PT ;  /* 0x0000001704041212 */ /* 0x010fc600078e3cff */
[----:B------:R-:W4:Y:S04]  /*0a60*/  @P2 LDG.E R22, desc[UR4][R8.64+0xd0] ;  /* 0x0000d00408162981 */ /* 0x000f28000c1e1900 */
[----:B------:R-:W4:Y:S01]  /*0a70*/  @P2 LDG.E R23, desc[UR4][R8.64+0xd4] ;  /* 0x0000d40408172981 */ /* 0x000f22000c1e1900 */
[----:B------:R-:W-:-:S03]  /*0a80*/  @P1 LOP3.LUT R3, R3, R20, RZ, 0x3c, !PT ;  /* 0x0000001403031212 */ /* 0x000fc600078e3cff */
[----:B------:R-:W4:Y:S01]  /*0a90*/  @P3 LDG.E R20, desc[UR4][R8.64+0xec] ;  /* 0x0000ec0408143981 */ /* 0x000f22000c1e1900 */
[----:B------:R-:W-:Y:S02]  /*0aa0*/  @P5 LOP3.LUT R14, R14, R29, RZ, 0x3c, !PT ;  /* 0x0000001d0e0e5212 */ /* 0x000fe400078e3cff */
[----:B------:R-:W-:Y:S01]  /*0ab0*/  @P2 LOP3.LUT R3, R3, R24, RZ, 0x3c, !PT ;  /* 0x0000001803032212 */ /* 0x000fe200078e3cff */
[----:B------:R-:W4:Y:S04]  /*0ac0*/  @P0 LDG.E R26, desc[UR4][R8.64+0x13c] ;  /* 0x00013c04081a0981 */ /* 0x000f28000c1e1900 */
        /* <DEDUP_REMOVED lines=9> */
[----:B------:R-:W-:Y:S02]  /*0b60*/  @P2 LOP3.LUT R2, R2, R23, RZ, 0x3c, !PT ;  /* 0x0000001702022212 */ /* 0x000fe400078e3cff */
[----:B------:R-:W-:Y:S01]  /*0b70*/  @P3 LOP3.LUT R5, R5, R18, RZ, 0x3c, !PT ;  /* 0x0000001205053212 */ /* 0x000fe200078e3cff */
[----:B------:R-:W4:Y:S01]  /*0b80*/  @P4 LDG.E R23, desc[UR4][R8.64+0xfc] ;  /* 0x0000fc0408174981 */ /* 0x000f22000c1e1900 */
[----:B------:R-:W-:-:S03]  /*0b90*/  @P3 LOP3.LUT R4, R4, R25, RZ, 0x3c, !PT ;  /* 0x0000001904043212 */ /* 0x000fc600078e3cff */
        /* <DEDUP_REMOVED lines=20> */
[----:B------:R-:W-:-:S05]  /*0ce0*/  VIADD R17, R17, 0x10 ;  /* 0x0000001011117836 */ /* 0x000fca0000000000 */
[----:B------:R-:W-:Y:S02]  /*0cf0*/  ISETP.NE.AND P1, PT, R17, 0x20, PT ;  /* 0x000000201100780c */ /* 0x000fe40003f25270 */
[----:B------:R-:W-:Y:S02]  /*0d00*/  @P5 LOP3.LUT R3, R3, R20, RZ, 0x3c, !PT ;  /* 0x0000001403035212 */ /* 0x000fe400078e3cff */
[----:B--2---:R-:W-:Y:S02]  /*0d10*/  @P5 LOP3.LUT R2, R2, R19, RZ, 0x3c, !PT ;  /* 0x0000001302025212 */ /* 0x004fe400078e3cff */
[----:B---3--:R-:W-:Y:S02]  /*0d20*/  @P6 LOP3.LUT R4, R4, R21, RZ, 0x3c, !PT ;  /* 0x0000001504046212 */ /* 0x008fe400078e3cff */
[----:B----4-:R-:W-:Y:S02]  /*0d30*/  @P6 LOP3.LUT R5, R5, R22, RZ, 0x3c, !PT ;  /* 0x0000001605056212 */ /* 0x010fe400078e3cff */
[----:B------:R-:W-:-:S02]  /*0d40*/  @P6 LOP3.LUT R2, R2, R23, RZ, 0x3c, !PT ;  /* 0x0000001702026212 */ /* 0x000fc400078e3cff */
[----:B------:R-:W-:Y:S02]  /*0d50*/  @P6 LOP3.LUT R3, R3, R18, RZ, 0x3c, !PT ;  /* 0x0000001203036212 */ /* 0x000fe400078e3cff */
[----:B------:R-:W-:Y:S02]  /*0d60*/  @P0 LOP3.LUT R5, R5, R24, RZ, 0x3c, !PT ;  /* 0x0000001805050212 */ /* 0x000fe400078e3cff */
[----:B------:R-:W-:Y:S02]  /*0d70*/  @P0 LOP3.LUT R4, R4, R25, RZ, 0x3c, !PT ;  /* 0x0000001904040212 */ /* 0x000fe400078e3cff */
[----:B------:R-:W-:Y:S02]  /*0d80*/  @P0 LOP3.LUT R3, R3, R26, RZ, 0x3c, !PT ;  /* 0x0000001a03030212 */ /* 0x000fe400078e3cff */
[----:B------:R-:W-:Y:S01]  /*0d90*/  @P0 LOP3.LUT R2, R2, R27, RZ, 0x3c, !PT ;  /* 0x0000001b02020212 */ /* 0x000fe200078e3cff */
[----:B------:R-:W-:Y:S06]  /*0da0*/  @P1 BRA `(.L_x_31) ;  /* 0xfffffff400481947 */ /* 0x000fec000383ffff */
[----:B------:R-:W-:-:S05]  /*0db0*/  VIADD R15, R15, 0x1 ;  /* 0x000000010f0f7836 */ /* 0x000fca0000000000 */
[----:B------:R-:W-:-:S13]  /*0dc0*/  ISETP.NE.AND P0, PT, R15, 0x5, PT ;  /* 0x000000050f00780c */ /* 0x000fda0003f05270 */
[----:B------:R-:W-:Y:S05]  /*0dd0*/  @P0 BRA `(.L_x_32) ;  /* 0xfffffff400280947 */ /* 0x000fea000383ffff */
[----:B------:R-:W0:Y:S01]  /*0de0*/  LDC.64 R8, c[0x0][0x388] ;  /* 0x0000e200ff087b82 */ /* 0x000e220000000a00 */
[----:B------:R-:W-:Y:S01]  /*0df0*/  VIADD R12, R12, 0x1 ;  /* 0x000000010c0c7836 */ /* 0x000fe20000000000 */
[----:B------:R-:W-:-:S04]  /*0e00*/  LOP3.LUT R15, R13, 0x3, RZ, 0xc0, !PT ;  /* 0x000000030d0f7812 */ /* 0x000fc800078ec0ff */
[----:B------:R-:W-:Y:S01]  /*0e10*/  ISETP.GE.U32.AND P0, PT, R12, R15, PT ;  /* 0x0000000f0c00720c */ /* 0x000fe20003f06070 */
[----:B0-----:R-:W-:-:S05]  /*0e20*/  IMAD.WIDE R8, R0, 0x30, R8 ;  /* 0x0000003000087825 */ /* 0x001fca00078e0208 */
[----:B------:R0:W-:Y:S04]  /*0e30*/  STG.E.64 desc[UR4][R8.64+0x8], R4 ;  /* 0x0000080408007986 */ /* 0x0001e8000c101b04 */
[----:B------:R0:W-:Y:S04]  /*0e40*/  STG.E.64 desc[UR4][R8.64+0x10], R2 ;  /* 0x0000100208007986 */ /* 0x0001e8000c101b04 */
[----:B------:R0:W-:Y:S01]  /*0e50*/  STG.E desc[UR4][R8.64+0x4], R14 ;  /* 0x0000040e08007986 */ /* 0x0001e2000c101904 */
[----:B------:R-:W-:Y:S05]  /*0e60*/  @!P0 BRA `(.L_x_33) ;  /* 0xfffffff000f88947 */ /* 0x000fea000383ffff */
.L_x_30:
[----:B------:R-:W-:Y:S05]  /*0e70*/  BSYNC.RECONVERGENT B1 ;  /* 0x0000000000017941 */ /* 0x000fea0003800200 */
.L_x_29:
[----:B------:R-:W-:Y:S01]  /*0e80*/  ISETP.GT.U32.AND P0, PT, R13, 0x3, PT ;  /* 0x000000030d00780c */ /* 0x000fe20003f04070 */
[----:B------:R-:W-:Y:S01]  /*0e90*/  VIADD R11, R11, 0x1 ;  /* 0x000000010b0b7836 */ /* 0x000fe20000000000 */
[--C-:B------:R-:W-:Y:S02]  /*0ea0*/  SHF.R.U64 R13, R13, 0x2, R10.reuse ;  /* 0x000000020d0d7819 */ /* 0x100fe4000000120a */
[----:B------:R-:W-:Y:S02]  /*0eb0*/  ISETP.GT.U32.AND.EX P0, PT, R10, RZ, PT, P0 ;  /* 0x000000ff0a00720c */ /* 0x000fe40003f04100 */
[----:B------:R-:W-:-:S11]  /*0ec0*/  SHF.R.U32.HI R10, RZ, 0x2, R10 ;  /* 0x00000002ff0a7819 */ /* 0x000fd6000001160a */
[----:B------:R-:W-:Y:S05]  /*0ed0*/  @P0 BRA `(.L_x_34) ;  /* 0xfffffff000bc0947 */ /* 0x000fea000383ffff */
.L_x_28:
[----:B------:R-:W-:Y:S05]  /*0ee0*/  BSYNC.RECONVERGENT B0 ;  /* 0x0000000000007941 */ /* 0x000fea0003800200 */
.L_x_27:
[----:B0-----:R-:W0:Y:S01]  /*0ef0*/  LDC.64 R4, c[0x0][0x388] ;  /* 0x0000e200ff047b82 */ /* 0x001e220000000a00 */
[----:B------:R-:W1:Y:S01]  /*0f00*/  LDCU.64 UR6, c[0x0][0x380] ;  /* 0x00007000ff0677ac */ /* 0x000e620008000a00 */
[C---:B------:R-:W-:Y:S01]  /*0f10*/  IMAD.SHL.U32 R8, R0.reuse, 0x4, RZ ;  /* 0x0000000400087824 */ /* 0x040fe200078e00ff */
[----:B------:R-:W-:Y:S01]  /*0f20*/  SHF.R.S32.HI R9, RZ, 0x1f, R0 ;  /* 0x0000001fff097819 */ /* 0x000fe20000011400 */
[----:B------:R-:W2:Y:S03]  /*0f30*/  LDCU.128 UR8, c[0x0][0x390] ;  /* 0x00007200ff0877ac */ /* 0x000ea60008000c00 */
[----:B------:R-:W-:Y:S01]  /*0f40*/  SHF.L.U64.HI R9, R0, 0x2, R9 ;  /* 0x0000000200097819 */ /* 0x000fe20000010209 */
[----:B------:R-:W3:Y:S01]  /*0f50*/  LDCU.64 UR12, c[0x0][0x3a0] ;  /* 0x00007400ff0c77ac */ /* 0x000ee20008000a00 */
[C---:B-1----:R-:W-:Y:S02]  /*0f60*/  IADD3 R2, P0, PT, R8.reuse, UR6, RZ ;  /* 0x0000000608027c10 */ /* 0x042fe4000ff1e0ff */
[----:B--2---:R-:W-:Y:S01]  /*0f70*/  IADD3 R10, P1, PT, R8, UR8, RZ ;  /* 0x00000008080a7c10 */ /* 0x004fe2000ff3e0ff */
[----:B0-----:R-:W-:Y:S01]  /*0f80*/  IMAD.WIDE R6, R0, 0x30, R4 ;  /* 0x0000003000067825 */ /* 0x001fe200078e0204 */
[----:B------:R-:W-:-:S02]  /*0f90*/  IADD3.X R3, PT, PT, R9, UR7, RZ, P0, !PT ;  /* 0x0000000709037c10 */ /* 0x000fc400087fe4ff */
[C---:B------:R-:W-:Y:S02]  /*0fa0*/  IADD3 R12, P2, PT, R8.reuse, UR10, RZ ;  /* 0x0000000a080c7c10 */ /* 0x040fe4000ff5e0ff */
[----:B---3--:R-:W-:Y:S01]  /*0fb0*/  IADD3 R4, P0, PT, R8, UR12, RZ ;  /* 0x0000000c08047c10 */ /* 0x008fe2000ff1e0ff */
[----:B------:R-:W-:Y:S01]  /*0fc0*/  STG.E.64 desc[UR4][R6.64+0x18], RZ ;  /* 0x000018ff06007986 */ /* 0x000fe2000c101b04 */
[C---:B------:R-:W-:Y:S02]  /*0fd0*/  IADD3.X R11, PT, PT, R9.reuse, UR9, RZ, P1, !PT ;  /* 0x00000009090b7c10 */ /* 0x040fe40008ffe4ff */
[C---:B------:R-:W-:Y:S01]  /*0fe0*/  IADD3.X R13, PT, PT, R9.reuse, UR11, RZ, P2, !PT ;  /* 0x0000000b090d7c10 */ /* 0x040fe200097fe4ff */
[----:B------:R-:W-:Y:S01]  /*0ff0*/  STG.E desc[UR4][R6.64+0x20], RZ ;  /* 0x000020ff06007986 */ /* 0x000fe2000c101904 */
[----:B------:R-:W-:Y:S01]  /*1000*/  IADD3.X R5, PT, PT, R9, UR13, RZ, P0, !PT ;  /* 0x0000000d09057c10 */ /* 0x000fe200087fe4ff */
[----:B------:R-:W-:Y:S02]  /*1010*/  IMAD.MOV.U32 R9, RZ, RZ, 0x3f800000 ;  /* 0x3f800000ff097424 */ /* 0x000fe400078e00ff */
[----:B------:R-:W-:Y:S04]  /*1020*/  STG.E.64 desc[UR4][R6.64+0x28], RZ ;  /* 0x000028ff06007986 */ /* 0x000fe8000c101b04 */
[----:B------:R-:W-:Y:S04]  /*1030*/  STG.E desc[UR4][R2.64], RZ ;  /* 0x000000ff02007986 */ /* 0x000fe8000c101904 */
[----:B------:R-:W-:Y:S04]  /*1040*/  STG.E desc[UR4][R10.64], RZ ;  /* 0x000000ff0a007986 */ /* 0x000fe8000c101904 */
[----:B------:R-:W-:Y:S04]  /*1050*/  STG.E desc[UR4][R12.64], RZ ;  /* 0x000000ff0c007986 */ /* 0x000fe8000c101904 */
[----:B------:R-:W-:Y:S01]  /*1060*/  STG.E desc[UR4][R4.64], R9 ;  /* 0x0000000904007986 */ /* 0x000fe2000c101904 */
[----:B------:R-:W-:Y:S05]  /*1070*/  EXIT ;  /* 0x000000000000794d */ /* 0x000fea0003800000 */
.L_x_35:
        /* <DEDUP_REMOVED lines=16> */
.L_x_38:


//--------------------- .nv.global.init           --------------------------
	.section	.nv.global.init,"aw",@progbits
	.align	4
.nv.global.init:
	.type		mrg32k3aM1SubSeq,@object
	.size		mrg32k3aM1SubSeq,(mrg32k3aM2SubSeq - mrg32k3aM1SubSeq)
mrg32k3aM1SubSeq:
        /*0000*/ 	.byte	0x0b, 0xcc, 0xee, 0x04, 0x73, 0x29, 0x8b, 0x6f, 0xf6, 0x53, 0x03, 0xf6, 0x23, 0xf6, 0xea, 0xda
        /* <DEDUP_REMOVED lines=125> */
	.type		mrg32k3aM2SubSeq,@object
	.size		mrg32k3aM2SubSeq,(mrg32k3aM1 - mrg32k3aM2SubSeq)
mrg32k3aM2SubSeq:
        /* <DEDUP_REMOVED lines=126> */
	.type		mrg32k3aM1,@object
	.size		mrg32k3aM1,(mrg32k3aM1Seq - mrg32k3aM1)
mrg32k3aM1:
        /* <DEDUP_REMOVED lines=144> */
	.type		mrg32k3aM1Seq,@object
	.size		mrg32k3aM1Seq,(mrg32k3aM2 - mrg32k3aM1Seq)
mrg32k3aM1Seq:
        /* <DEDUP_REMOVED lines=144> */
	.type		mrg32k3aM2,@object
	.size		mrg32k3aM2,(mrg32k3aM2Seq - mrg32k3aM2)
mrg32k3aM2:
        /* <DEDUP_REMOVED lines=144> */
	.type		mrg32k3aM2Seq,@object
	.size		mrg32k3aM2Seq,(precalc_xorwow_matrix - mrg32k3aM2Seq)
mrg32k3aM2Seq:
        /* <DEDUP_REMOVED lines=144> */
	.type		precalc_xorwow_matrix,@object
	.size		precalc_xorwow_matrix,(precalc_xorwow_offset_matrix - precalc_xorwow_matrix)
precalc_xorwow_matrix:
        /* <DEDUP_REMOVED lines=6400> */
	.type		precalc_xorwow_offset_matrix,@object
	.size		precalc_xorwow_offset_matrix,(.L_1 - precalc_xorwow_offset_matrix)
precalc_xorwow_offset_matrix:
        /* <DEDUP_REMOVED lines=6400> */
.L_1:


//--------------------- .nv.shared.reserved.0     --------------------------
	.section	.nv.shared.reserved.0,"aw",@nobits
	.weak		__nv_reservedSMEM_offset_0_alias
	.size		__nv_reservedSMEM_offset_0_alias, 0, 64
	.other		__nv_reservedSMEM_offset_0_alias,@"STO_CUDA_RESERVED_SHARED STV_DEFAULT"
__nv_reservedSMEM_offset_0_alias:
	.zero		0
	.zero		64


//--------------------- .nv.constant0._Z2piPfP17curandStateXORWOWS_S_S_i --------------------------
	.section	.nv.constant0._Z2piPfP17curandStateXORWOWS_S_S_i,"a",@progbits
	.sectionflags	@""
	.align	4
.nv.constant0._Z2piPfP17curandStateXORWOWS_S_S_i:
	.zero		940


//--------------------- .nv.constant0._Z11initThreadsPfP17curandStateXORWOWS_S_S_ --------------------------
	.section	.nv.constant0._Z11initThreadsPfP17curandStateXORWOWS_S_S_,"a",@progbits
	.sectionflags	@""
	.align	4
.nv.constant0._Z11initThreadsPfP17curandStateXORWOWS_S_S_:
	.zero		936


//--------------------- SYMBOLS --------------------------

	.type		.nv.reservedSmem.offset0,@object
	.size		.nv.reservedSmem.offset0,0x4
